//
// Generated by NVIDIA NVVM Compiler
//
// Compiler Build ID: CL-36424714
// Cuda compilation tools, release 13.0, V13.0.88
// Based on NVVM 20.0.0
//

.version 9.0
.target sm_100
.address_size 64

	// .globl	_Z14compute_stressPf
.global .align 4 .b8 __cudart_i2opi_f[24] = {65, 144, 67, 60, 153, 149, 98, 219, 192, 221, 52, 245, 209, 87, 39, 252, 41, 21, 68, 78, 110, 131, 249, 162};

.visible .entry _Z14compute_stressPf(
	.param .u64 .ptr .align 1 _Z14compute_stressPf_param_0
)
{
	.local .align 4 .b8 	__local_depot0[28];
	.reg .b64 	%SP;
	.reg .b64 	%SPL;
	.reg .pred 	%p<19>;
	.reg .b32 	%r<87>;
	.reg .b32 	%f<54>;
	.reg .b64 	%rd<42>;
	.reg .b64 	%fd<5>;

	mov.u64 	%SPL, __local_depot0;
	ld.param.u64 	%rd14, [_Z14compute_stressPf_param_0];
	add.u64 	%rd1, %SPL, 0;
	add.u64 	%rd2, %SPL, 0;
	mov.u32 	%r31, %ctaid.x;
	mov.u32 	%r32, %ntid.x;
	mov.u32 	%r33, %tid.x;
	mad.lo.s32 	%r1, %r31, %r32, %r33;
	setp.gt.s32 	%p1, %r1, 1048575;
	@%p1 bra 	$L__BB0_20;
	cvta.to.global.u64 	%rd17, %rd14;
	mul.wide.s32 	%rd18, %r1, 4;
	add.s64 	%rd3, %rd17, %rd18;
	ld.global.f32 	%f1, [%rd3];
	mov.f32 	%f51, 0f00000000;
	mov.b32 	%r78, 0;
	mov.u64 	%rd29, __cudart_i2opi_f;
$L__BB0_2:
	cvt.rn.f32.u32 	%f15, %r78;
	mul.f32 	%f3, %f1, %f15;
	mul.f32 	%f16, %f3, 0f3F22F983;
	cvt.rni.s32.f32 	%r86, %f16;
	cvt.rn.f32.s32 	%f17, %r86;
	fma.rn.f32 	%f18, %f17, 0fBFC90FDA, %f3;
	fma.rn.f32 	%f19, %f17, 0fB3A22168, %f18;
	fma.rn.f32 	%f53, %f17, 0fA7C234C5, %f19;
	abs.f32 	%f5, %f3;
	setp.ltu.f32 	%p2, %f5, 0f47CE4780;
	mov.u32 	%r82, %r86;
	mov.f32 	%f52, %f53;
	@%p2 bra 	$L__BB0_10;
	setp.neu.f32 	%p3, %f5, 0f7F800000;
	@%p3 bra 	$L__BB0_5;
	mov.f32 	%f22, 0f00000000;
	mul.rn.f32 	%f52, %f3, %f22;
	mov.b32 	%r82, 0;
	bra.uni 	$L__BB0_10;
$L__BB0_5:
	mov.b32 	%r4, %f3;
	shl.b32 	%r36, %r4, 8;
	or.b32  	%r5, %r36, -2147483648;
	mov.b64 	%rd40, 0;
	mov.b32 	%r79, 0;
	mov.u64 	%rd38, %rd29;
	mov.u64 	%rd39, %rd2;
$L__BB0_6:
	.pragma "nounroll";
	ld.global.nc.u32 	%r37, [%rd38];
	mad.wide.u32 	%rd21, %r37, %r5, %rd40;
	shr.u64 	%rd40, %rd21, 32;
	st.local.u32 	[%rd39], %rd21;
	add.s32 	%r79, %r79, 1;
	add.s64 	%rd39, %rd39, 4;
	add.s64 	%rd38, %rd38, 4;
	setp.ne.s32 	%p4, %r79, 6;
	@%p4 bra 	$L__BB0_6;
	shr.u32 	%r38, %r4, 23;
	st.local.u32 	[%rd2+24], %rd40;
	and.b32  	%r8, %r38, 31;
	and.b32  	%r39, %r38, 224;
	add.s32 	%r40, %r39, -128;
	shr.u32 	%r41, %r40, 5;
	mul.wide.u32 	%rd22, %r41, 4;
	sub.s64 	%rd10, %rd2, %rd22;
	ld.local.u32 	%r80, [%rd10+24];
	ld.local.u32 	%r81, [%rd10+20];
	setp.eq.s32 	%p5, %r8, 0;
	@%p5 bra 	$L__BB0_9;
	shf.l.wrap.b32 	%r80, %r81, %r80, %r8;
	ld.local.u32 	%r42, [%rd10+16];
	shf.l.wrap.b32 	%r81, %r42, %r81, %r8;
$L__BB0_9:
	shr.u32 	%r43, %r80, 30;
	shf.l.wrap.b32 	%r44, %r81, %r80, 2;
	shl.b32 	%r45, %r81, 2;
	shr.u32 	%r46, %r44, 31;
	add.s32 	%r47, %r46, %r43;
	neg.s32 	%r48, %r47;
	setp.lt.s32 	%p6, %r4, 0;
	selp.b32 	%r82, %r48, %r47, %p6;
	xor.b32  	%r49, %r44, %r4;
	shr.s32 	%r50, %r44, 31;
	xor.b32  	%r51, %r50, %r44;
	xor.b32  	%r52, %r50, %r45;
	cvt.u64.u32 	%rd23, %r51;
	shl.b64 	%rd24, %rd23, 32;
	cvt.u64.u32 	%rd25, %r52;
	or.b64  	%rd26, %rd24, %rd25;
	cvt.rn.f64.s64 	%fd1, %rd26;
	mul.f64 	%fd2, %fd1, 0d3BF921FB54442D19;
	cvt.rn.f32.f64 	%f20, %fd2;
	neg.f32 	%f21, %f20;
	setp.lt.s32 	%p7, %r49, 0;
	selp.f32 	%f52, %f21, %f20, %p7;
$L__BB0_10:
	setp.ltu.f32 	%p8, %f5, 0f47CE4780;
	mul.rn.f32 	%f23, %f52, %f52;
	and.b32  	%r54, %r82, 1;
	setp.eq.b32 	%p9, %r54, 1;
	selp.f32 	%f24, 0f3F800000, %f52, %p9;
	fma.rn.f32 	%f25, %f23, %f24, 0f00000000;
	fma.rn.f32 	%f26, %f23, 0f37CBAC00, 0fBAB607ED;
	selp.f32 	%f27, %f26, 0fB94D4153, %p9;
	selp.f32 	%f28, 0f3D2AAABB, 0f3C0885E4, %p9;
	fma.rn.f32 	%f29, %f27, %f23, %f28;
	selp.f32 	%f30, 0fBEFFFFFF, 0fBE2AAAA8, %p9;
	fma.rn.f32 	%f31, %f29, %f23, %f30;
	fma.rn.f32 	%f32, %f31, %f25, %f24;
	and.b32  	%r55, %r82, 2;
	setp.eq.s32 	%p10, %r55, 0;
	mov.f32 	%f33, 0f00000000;
	sub.f32 	%f34, %f33, %f32;
	selp.f32 	%f9, %f32, %f34, %p10;
	@%p8 bra 	$L__BB0_18;
	setp.neu.f32 	%p11, %f5, 0f7F800000;
	@%p11 bra 	$L__BB0_13;
	mov.f32 	%f37, 0f00000000;
	mul.rn.f32 	%f53, %f3, %f37;
	mov.b32 	%r86, 0;
	bra.uni 	$L__BB0_18;
$L__BB0_13:
	mov.b32 	%r17, %f3;
	shl.b32 	%r57, %r17, 8;
	or.b32  	%r18, %r57, -2147483648;
	mov.b64 	%rd41, 0;
	mov.b32 	%r83, 0;
$L__BB0_14:
	.pragma "nounroll";
	mul.wide.u32 	%rd28, %r83, 4;
	add.s64 	%rd30, %rd29, %rd28;
	ld.global.nc.u32 	%r58, [%rd30];
	mad.wide.u32 	%rd31, %r58, %r18, %rd41;
	shr.u64 	%rd41, %rd31, 32;
	add.s64 	%rd32, %rd1, %rd28;
	st.local.u32 	[%rd32], %rd31;
	add.s32 	%r83, %r83, 1;
	setp.ne.s32 	%p12, %r83, 6;
	@%p12 bra 	$L__BB0_14;
	shr.u32 	%r59, %r17, 23;
	st.local.u32 	[%rd1+24], %rd41;
	and.b32  	%r21, %r59, 31;
	and.b32  	%r60, %r59, 224;
	add.s32 	%r61, %r60, -128;
	shr.u32 	%r62, %r61, 5;
	mul.wide.u32 	%rd33, %r62, 4;
	sub.s64 	%rd13, %rd1, %rd33;
	ld.local.u32 	%r84, [%rd13+24];
	ld.local.u32 	%r85, [%rd13+20];
	setp.eq.s32 	%p13, %r21, 0;
	@%p13 bra 	$L__BB0_17;
	shf.l.wrap.b32 	%r84, %r85, %r84, %r21;
	ld.local.u32 	%r63, [%rd13+16];
	shf.l.wrap.b32 	%r85, %r63, %r85, %r21;
$L__BB0_17:
	shr.u32 	%r64, %r84, 30;
	shf.l.wrap.b32 	%r65, %r85, %r84, 2;
	shl.b32 	%r66, %r85, 2;
	shr.u32 	%r67, %r65, 31;
	add.s32 	%r68, %r67, %r64;
	neg.s32 	%r69, %r68;
	setp.lt.s32 	%p14, %r17, 0;
	selp.b32 	%r86, %r69, %r68, %p14;
	xor.b32  	%r70, %r65, %r17;
	shr.s32 	%r71, %r65, 31;
	xor.b32  	%r72, %r71, %r65;
	xor.b32  	%r73, %r71, %r66;
	cvt.u64.u32 	%rd34, %r72;
	shl.b64 	%rd35, %rd34, 32;
	cvt.u64.u32 	%rd36, %r73;
	or.b64  	%rd37, %rd35, %rd36;
	cvt.rn.f64.s64 	%fd3, %rd37;
	mul.f64 	%fd4, %fd3, 0d3BF921FB54442D19;
	cvt.rn.f32.f64 	%f35, %fd4;
	neg.f32 	%f36, %f35;
	setp.lt.s32 	%p15, %r70, 0;
	selp.f32 	%f53, %f36, %f35, %p15;
$L__BB0_18:
	add.s32 	%r75, %r86, 1;
	mul.rn.f32 	%f38, %f53, %f53;
	and.b32  	%r76, %r86, 1;
	setp.eq.b32 	%p16, %r76, 1;
	selp.f32 	%f39, %f53, 0f3F800000, %p16;
	fma.rn.f32 	%f40, %f38, %f39, 0f00000000;
	fma.rn.f32 	%f41, %f38, 0f37CBAC00, 0fBAB607ED;
	selp.f32 	%f42, 0fB94D4153, %f41, %p16;
	selp.f32 	%f43, 0f3C0885E4, 0f3D2AAABB, %p16;
	fma.rn.f32 	%f44, %f42, %f38, %f43;
	selp.f32 	%f45, 0fBE2AAAA8, 0fBEFFFFFF, %p16;
	fma.rn.f32 	%f46, %f44, %f38, %f45;
	fma.rn.f32 	%f47, %f46, %f40, %f39;
	and.b32  	%r77, %r75, 2;
	setp.eq.s32 	%p17, %r77, 0;
	mov.f32 	%f48, 0f00000000;
	sub.f32 	%f49, %f48, %f47;
	selp.f32 	%f50, %f47, %f49, %p17;
	fma.rn.f32 	%f51, %f9, %f50, %f51;
	add.s32 	%r78, %r78, 1;
	setp.ne.s32 	%p18, %r78, 1000;
	@%p18 bra 	$L__BB0_2;
	st.global.f32 	[%rd3], %f51;
$L__BB0_20:
	ret;

}
	// .globl	_Z13memory_stressPf
.visible .entry _Z13memory_stressPf(
	.param .u64 .ptr .align 1 _Z13memory_stressPf_param_0
)
{
	.reg .pred 	%p<3>;
	.reg .b32 	%r<60>;
	.reg .b32 	%f<20>;
	.reg .b64 	%rd<21>;

	ld.param.u64 	%rd2, [_Z13memory_stressPf_param_0];
	cvta.to.global.u64 	%rd1, %rd2;
	mov.u32 	%r7, %ctaid.x;
	mov.u32 	%r8, %ntid.x;
	mov.u32 	%r9, %tid.x;
	mad.lo.s32 	%r1, %r7, %r8, %r9;
	setp.gt.s32 	%p1, %r1, 1048575;
	@%p1 bra 	$L__BB1_4;
	add.s32 	%r58, %r1, 3;
	mov.f32 	%f19, 0f00000000;
	mov.b32 	%r59, 7;
$L__BB1_2:
	add.s32 	%r11, %r58, -3;
	shr.s32 	%r12, %r11, 31;
	shr.u32 	%r13, %r12, 12;
	add.s32 	%r14, %r11, %r13;
	and.b32  	%r15, %r14, -1048576;
	sub.s32 	%r16, %r11, %r15;
	mul.wide.s32 	%rd3, %r16, 4;
	add.s64 	%rd4, %rd1, %rd3;
	ld.global.f32 	%f4, [%rd4];
	add.f32 	%f5, %f19, %f4;
	add.s32 	%r17, %r58, -2;
	shr.s32 	%r18, %r17, 31;
	shr.u32 	%r19, %r18, 12;
	add.s32 	%r20, %r17, %r19;
	and.b32  	%r21, %r20, -1048576;
	sub.s32 	%r22, %r17, %r21;
	mul.wide.s32 	%rd5, %r22, 4;
	add.s64 	%rd6, %rd1, %rd5;
	ld.global.f32 	%f6, [%rd6];
	add.f32 	%f7, %f5, %f6;
	add.s32 	%r23, %r58, -1;
	shr.s32 	%r24, %r23, 31;
	shr.u32 	%r25, %r24, 12;
	add.s32 	%r26, %r23, %r25;
	and.b32  	%r27, %r26, -1048576;
	sub.s32 	%r28, %r23, %r27;
	mul.wide.s32 	%rd7, %r28, 4;
	add.s64 	%rd8, %rd1, %rd7;
	ld.global.f32 	%f8, [%rd8];
	add.f32 	%f9, %f7, %f8;
	add.s32 	%r29, %r58, 4;
	shr.s32 	%r30, %r58, 31;
	shr.u32 	%r31, %r30, 12;
	add.s32 	%r32, %r58, %r31;
	and.b32  	%r33, %r32, -1048576;
	sub.s32 	%r34, %r58, %r33;
	mul.wide.s32 	%rd9, %r34, 4;
	add.s64 	%rd10, %rd1, %rd9;
	ld.global.f32 	%f10, [%rd10];
	add.f32 	%f11, %f9, %f10;
	add.s32 	%r35, %r58, 1;
	shr.s32 	%r36, %r35, 31;
	shr.u32 	%r37, %r36, 12;
	add.s32 	%r38, %r35, %r37;
	and.b32  	%r39, %r38, -1048576;
	sub.s32 	%r40, %r35, %r39;
	mul.wide.s32 	%rd11, %r40, 4;
	add.s64 	%rd12, %rd1, %rd11;
	ld.global.f32 	%f12, [%rd12];
	add.f32 	%f13, %f11, %f12;
	add.s32 	%r41, %r58, 2;
	shr.s32 	%r42, %r41, 31;
	shr.u32 	%r43, %r42, 12;
	add.s32 	%r44, %r41, %r43;
	and.b32  	%r45, %r44, -1048576;
	sub.s32 	%r46, %r41, %r45;
	mul.wide.s32 	%rd13, %r46, 4;
	add.s64 	%rd14, %rd1, %rd13;
	ld.global.f32 	%f14, [%rd14];
	add.f32 	%f15, %f13, %f14;
	add.s32 	%r47, %r58, 3;
	shr.s32 	%r48, %r47, 31;
	shr.u32 	%r49, %r48, 12;
	add.s32 	%r50, %r47, %r49;
	and.b32  	%r51, %r50, -1048576;
	sub.s32 	%r52, %r47, %r51;
	mul.wide.s32 	%rd15, %r52, 4;
	add.s64 	%rd16, %rd1, %rd15;
	ld.global.f32 	%f16, [%rd16];
	add.f32 	%f17, %f15, %f16;
	shr.s32 	%r53, %r29, 31;
	shr.u32 	%r54, %r53, 12;
	add.s32 	%r55, %r29, %r54;
	and.b32  	%r56, %r55, -1048576;
	sub.s32 	%r57, %r29, %r56;
	mul.wide.s32 	%rd17, %r57, 4;
	add.s64 	%rd18, %rd1, %rd17;
	ld.global.f32 	%f18, [%rd18];
	add.f32 	%f19, %f17, %f18;
	add.s32 	%r59, %r59, 8;
	add.s32 	%r58, %r58, 8;
	setp.ne.s32 	%p2, %r59, 1007;
	@%p2 bra 	$L__BB1_2;
	mul.wide.s32 	%rd19, %r1, 4;
	add.s64 	%rd20, %rd1, %rd19;
	st.global.f32 	[%rd20], %f19;
$L__BB1_4:
	ret;

}
	// .globl	_Z9xu_stressPf
.visible .entry _Z9xu_stressPf(
	.param .u64 .ptr .align 1 _Z9xu_stressPf_param_0
)
{
	.reg .pred 	%p<3>;
	.reg .b32 	%r<16>;
	.reg .b32 	%f<61>;
	.reg .b64 	%rd<5>;

	ld.param.u64 	%rd2, [_Z9xu_stressPf_param_0];
	mov.u32 	%r4, %ctaid.x;
	mov.u32 	%r5, %ntid.x;
	mov.u32 	%r6, %tid.x;
	mad.lo.s32 	%r1, %r4, %r5, %r6;
	setp.gt.s32 	%p1, %r1, 1048575;
	@%p1 bra 	$L__BB2_4;
	cvta.to.global.u64 	%rd3, %rd2;
	mul.wide.s32 	%rd4, %r1, 4;
	add.s64 	%rd1, %rd3, %rd4;
	ld.global.f32 	%f1, [%rd1];
	mov.f32 	%f60, 0f00000000;
	mov.b32 	%r15, 0;
$L__BB2_2:
	cvt.rn.f32.u32 	%f5, %r15;
	mul.f32 	%f6, %f1, %f5;
	mul.f32 	%f7, %f6, 0f3FB8AA3B;
	ex2.approx.f32 	%f8, %f7;
	lg2.approx.f32 	%f9, %f6;
	mul.f32 	%f10, %f9, 0f3F317218;
	fma.rn.f32 	%f11, %f8, %f10, %f60;
	add.s32 	%r8, %r15, 1;
	cvt.rn.f32.u32 	%f12, %r8;
	mul.f32 	%f13, %f1, %f12;
	mul.f32 	%f14, %f13, 0f3FB8AA3B;
	ex2.approx.f32 	%f15, %f14;
	lg2.approx.f32 	%f16, %f13;
	mul.f32 	%f17, %f16, 0f3F317218;
	fma.rn.f32 	%f18, %f15, %f17, %f11;
	add.s32 	%r9, %r15, 2;
	cvt.rn.f32.u32 	%f19, %r9;
	mul.f32 	%f20, %f1, %f19;
	mul.f32 	%f21, %f20, 0f3FB8AA3B;
	ex2.approx.f32 	%f22, %f21;
	lg2.approx.f32 	%f23, %f20;
	mul.f32 	%f24, %f23, 0f3F317218;
	fma.rn.f32 	%f25, %f22, %f24, %f18;
	add.s32 	%r10, %r15, 3;
	cvt.rn.f32.u32 	%f26, %r10;
	mul.f32 	%f27, %f1, %f26;
	mul.f32 	%f28, %f27, 0f3FB8AA3B;
	ex2.approx.f32 	%f29, %f28;
	lg2.approx.f32 	%f30, %f27;
	mul.f32 	%f31, %f30, 0f3F317218;
	fma.rn.f32 	%f32, %f29, %f31, %f25;
	add.s32 	%r11, %r15, 4;
	cvt.rn.f32.u32 	%f33, %r11;
	mul.f32 	%f34, %f1, %f33;
	mul.f32 	%f35, %f34, 0f3FB8AA3B;
	ex2.approx.f32 	%f36, %f35;
	lg2.approx.f32 	%f37, %f34;
	mul.f32 	%f38, %f37, 0f3F317218;
	fma.rn.f32 	%f39, %f36, %f38, %f32;
	add.s32 	%r12, %r15, 5;
	cvt.rn.f32.u32 	%f40, %r12;
	mul.f32 	%f41, %f1, %f40;
	mul.f32 	%f42, %f41, 0f3FB8AA3B;
	ex2.approx.f32 	%f43, %f42;
	lg2.approx.f32 	%f44, %f41;
	mul.f32 	%f45, %f44, 0f3F317218;
	fma.rn.f32 	%f46, %f43, %f45, %f39;
	add.s32 	%r13, %r15, 6;
	cvt.rn.f32.u32 	%f47, %r13;
	mul.f32 	%f48, %f1, %f47;
	mul.f32 	%f49, %f48, 0f3FB8AA3B;
	ex2.approx.f32 	%f50, %f49;
	lg2.approx.f32 	%f51, %f48;
	mul.f32 	%f52, %f51, 0f3F317218;
	fma.rn.f32 	%f53, %f50, %f52, %f46;
	add.s32 	%r14, %r15, 7;
	cvt.rn.f32.u32 	%f54, %r14;
	mul.f32 	%f55, %f1, %f54;
	mul.f32 	%f56, %f55, 0f3FB8AA3B;
	ex2.approx.f32 	%f57, %f56;
	lg2.approx.f32 	%f58, %f55;
	mul.f32 	%f59, %f58, 0f3F317218;
	fma.rn.f32 	%f60, %f57, %f59, %f53;
	add.s32 	%r15, %r15, 8;
	setp.ne.s32 	%p2, %r15, 1000;
	@%p2 bra 	$L__BB2_2;
	st.global.f32 	[%rd1], %f60;
$L__BB2_4:
	ret;

}
	// .globl	_Z13atomic_stressPf
.visible .entry _Z13atomic_stressPf(
	.param .u64 .ptr .align 1 _Z13atomic_stressPf_param_0
)
{
	.reg .pred 	%p<3>;
	.reg .b32 	%r<9>;
	.reg .b32 	%f<9>;
	.reg .b64 	%rd<5>;

	ld.param.u64 	%rd2, [_Z13atomic_stressPf_param_0];
	mov.u32 	%r4, %ctaid.x;
	mov.u32 	%r5, %ntid.x;
	mov.u32 	%r6, %tid.x;
	mad.lo.s32 	%r1, %r4, %r5, %r6;
	setp.gt.s32 	%p1, %r1, 1048575;
	@%p1 bra 	$L__BB3_3;
	cvta.to.global.u64 	%rd3, %rd2;
	mul.wide.s32 	%rd4, %r1, 4;
	add.s64 	%rd1, %rd3, %rd4;
	mov.b32 	%r8, 0;
$L__BB3_2:
	atom.global.add.f32 	%f1, [%rd1], 0f3F800000;
	atom.global.add.f32 	%f2, [%rd1], 0f3F800000;
	atom.global.add.f32 	%f3, [%rd1], 0f3F800000;
	atom.global.add.f32 	%f4, [%rd1], 0f3F800000;
	atom.global.add.f32 	%f5, [%rd1], 0f3F800000;
	atom.global.add.f32 	%f6, [%rd1], 0f3F800000;
	atom.global.add.f32 	%f7, [%rd1], 0f3F800000;
	atom.global.add.f32 	%f8, [%rd1], 0f3F800000;
	add.s32 	%r8, %r8, 8;
	setp.ne.s32 	%p2, %r8, 1000;
	@%p2 bra 	$L__BB3_2;
$L__BB3_3:
	ret;

}


// ===== COMPILED SASS (sm_100) =====

	.target	sm_100

	.elftype	@"ET_EXEC"


//--------------------- .note.nv.tkinfo           --------------------------
	.section	.note.nv.tkinfo,"",@"SHT_NOTE"
	.sectionflags	@"SHF_NOTE_NV_TKINFO"
	.tkinfo
        /*0018*/ 	.word	0x00000002
        /*0030*/ 	.string	""
        /*0030*/ 	.string	"ptxas"
        /*0030*/ 	.string	"Cuda compilation tools, release 13.0, V13.0.88"
        /*0030*/ 	.string	"Build cuda_13.0.r13.0/compiler.36424714_0"
        /*0030*/ 	.string	"-arch sm_100 -m 64 "



//--------------------- .note.nv.cuinfo           --------------------------
	.section	.note.nv.cuinfo,"",@"SHT_NOTE"
	.sectionflags	@"SHF_NOTE_NV_CUINFO"
        /*0018*/ 	.short	0x0002
        /*001a*/ 	.short	0x0064
        /*001c*/ 	.short	0x0082
	.zero		2


//--------------------- .nv.info                  --------------------------
	.section	.nv.info,"",@"SHT_CUDA_INFO"
	.align	4


	//----- nvinfo : EIATTR_REGCOUNT
	.align		4
        /*0000*/ 	.byte	0x04, 0x2f
        /*0002*/ 	.short	(.L_2 - .L_1)
	.align		4
.L_1:
        /*0004*/ 	.word	index@(_Z14compute_stressPf)
        /*0008*/ 	.word	0x0000001e


	//----- nvinfo : EIATTR_FRAME_SIZE
	.align		4
.L_2:
        /*000c*/ 	.byte	0x04, 0x11
        /*000e*/ 	.short	(.L_4 - .L_3)
	.align		4
.L_3:
        /*0010*/ 	.word	index@(_Z14compute_stressPf)
        /*0014*/ 	.word	0x00000000


	//----- nvinfo : EIATTR_REGCOUNT
	.align		4
.L_4:
        /*0018*/ 	.byte	0x04, 0x2f
        /*001a*/ 	.short	(.L_6 - .L_5)
	.align		4
.L_5:
        /*001c*/ 	.word	index@(_Z13memory_stressPf)
        /*0020*/ 	.word	0x0000001a


	//----- nvinfo : EIATTR_FRAME_SIZE
	.align		4
.L_6:
        /*0024*/ 	.byte	0x04, 0x11
        /*0026*/ 	.short	(.L_8 - .L_7)
	.align		4
.L_7:
        /*0028*/ 	.word	index@(_Z13memory_stressPf)
        /*002c*/ 	.word	0x00000000


	//----- nvinfo : EIATTR_REGCOUNT
	.align		4
.L_8:
        /*0030*/ 	.byte	0x04, 0x2f
        /*0032*/ 	.short	(.L_10 - .L_9)
	.align		4
.L_9:
        /*0034*/ 	.word	index@(_Z9xu_stressPf)
        /*0038*/ 	.word	0x00000018


	//----- nvinfo : EIATTR_FRAME_SIZE
	.align		4
.L_10:
        /*003c*/ 	.byte	0x04, 0x11
        /*003e*/ 	.short	(.L_12 - .L_11)
	.align		4
.L_11:
        /*0040*/ 	.word	index@(_Z9xu_stressPf)
        /*0044*/ 	.word	0x00000000


	//----- nvinfo : EIATTR_REGCOUNT
	.align		4
.L_12:
        /*0048*/ 	.byte	0x04, 0x2f
        /*004a*/ 	.short	(.L_14 - .L_13)
	.align		4
.L_13:
        /*004c*/ 	.word	index@(_Z13atomic_stressPf)
        /*0050*/ 	.word	0x0000000a


	//----- nvinfo : EIATTR_FRAME_SIZE
	.align		4
.L_14:
        /*0054*/ 	.byte	0x04, 0x11
        /*0056*/ 	.short	(.L_16 - .L_15)
	.align		4
.L_15:
        /*0058*/ 	.word	index@(_Z13atomic_stressPf)
        /*005c*/ 	.word	0x00000000


	//----- nvinfo : EIATTR_MIN_STACK_SIZE
	.align		4
.L_16:
        /*0060*/ 	.byte	0x04, 0x12
        /*0062*/ 	.short	(.L_18 - .L_17)
	.align		4
.L_17:
        /*0064*/ 	.word	index@(_Z13atomic_stressPf)
        /*0068*/ 	.word	0x00000000


	//----- nvinfo : EIATTR_MIN_STACK_SIZE
	.align		4
.L_18:
        /*006c*/ 	.byte	0x04, 0x12
        /*006e*/ 	.short	(.L_20 - .L_19)
	.align		4
.L_19:
        /*0070*/ 	.word	index@(_Z9xu_stressPf)
        /*0074*/ 	.word	0x00000000


	//----- nvinfo : EIATTR_MIN_STACK_SIZE
	.align		4
.L_20:
        /*0078*/ 	.byte	0x04, 0x12
        /*007a*/ 	.short	(.L_22 - .L_21)
	.align		4
.L_21:
        /*007c*/ 	.word	index@(_Z13memory_stressPf)
        /*0080*/ 	.word	0x00000000


	//----- nvinfo : EIATTR_MIN_STACK_SIZE
	.align		4
.L_22:
        /*0084*/ 	.byte	0x04, 0x12
        /*0086*/ 	.short	(.L_24 - .L_23)
	.align		4
.L_23:
        /*0088*/ 	.word	index@(_Z14compute_stressPf)
        /*008c*/ 	.word	0x00000000
.L_24:


//--------------------- .nv.compat                --------------------------
	.section	.nv.compat,"",@"SHT_CUDA_COMPAT_INFO"
	.align	4
        /*0000*/ 	.byte	0x02, 0x09, 0x00, 0x00, 0x02, 0x02, 0x01, 0x00, 0x02, 0x05, 0x05, 0x00, 0x03, 0x07, 0x01, 0x01
        /*0010*/ 	.byte	0x02, 0x03, 0x00, 0x00, 0x02, 0x06, 0x01, 0x00, 0x04, 0x0b, 0x08, 0x00, 0x01, 0x00, 0x00, 0x00
        /*0020*/ 	.byte	0x00, 0x00, 0x00, 0x00


//--------------------- .nv.info._Z13atomic_stressPf --------------------------
	.section	.nv.info._Z13atomic_stressPf,"",@"SHT_CUDA_INFO"
	.sectionflags	@""
	.align	4


	//----- nvinfo : EIATTR_CUDA_API_VERSION
	.align		4
        /*0000*/ 	.byte	0x04, 0x37
        /*0002*/ 	.short	(.L_26 - .L_25)
.L_25:
        /*0004*/ 	.word	0x00000082


	//----- nvinfo : EIATTR_KPARAM_INFO
	.align		4
.L_26:
        /*0008*/ 	.byte	0x04, 0x17
        /*000a*/ 	.short	(.L_28 - .L_27)
.L_27:
        /*000c*/ 	.word	0x00000000
        /*0010*/ 	.short	0x0000
        /*0012*/ 	.short	0x0000
        /*0014*/ 	.byte	0x00, 0xf5, 0x21, 0x00


	//----- nvinfo : EIATTR_SPARSE_MMA_MASK
	.align		4
.L_28:
        /*0018*/ 	.byte	0x03, 0x50
        /*001a*/ 	.short	0x0000


	//----- nvinfo : EIATTR_MAXREG_COUNT
	.align		4
        /*001c*/ 	.byte	0x03, 0x1b
        /*001e*/ 	.short	0x00ff


	//----- nvinfo : EIATTR_MERCURY_ISA_VERSION
	.align		4
        /*0020*/ 	.byte	0x03, 0x5f
        /*0022*/ 	.short	0x0101


	//----- nvinfo : EIATTR_VRC_CTA_INIT_COUNT
	.align		4
        /*0024*/ 	.byte	0x02, 0x4a
	.zero		1
	.zero		1


	//----- nvinfo : EIATTR_EXIT_INSTR_OFFSETS
	.align		4
        /*0028*/ 	.byte	0x04, 0x1c
        /*002a*/ 	.short	(.L_30 - .L_29)


	//   ....[0]....
.L_29:
        /*002c*/ 	.word	0x00000060


	//   ....[1]....
        /*0030*/ 	.word	0x00003f30


	//----- nvinfo : EIATTR_CBANK_PARAM_SIZE
	.align		4
.L_30:
        /*0034*/ 	.byte	0x03, 0x19
        /*0036*/ 	.short	0x0008


	//----- nvinfo : EIATTR_PARAM_CBANK
	.align		4
        /*0038*/ 	.byte	0x04, 0x0a
        /*003a*/ 	.short	(.L_32 - .L_31)
	.align		4
.L_31:
        /*003c*/ 	.word	index@(.nv.constant0._Z13atomic_stressPf)
        /*0040*/ 	.short	0x0380
        /*0042*/ 	.short	0x0008


	//----- nvinfo : EIATTR_SW_WAR
	.align		4
.L_32:
        /*0044*/ 	.byte	0x04, 0x36
        /*0046*/ 	.short	(.L_34 - .L_33)
.L_33:
        /*0048*/ 	.word	0x00000008
.L_34:


//--------------------- .nv.info._Z9xu_stressPf   --------------------------
	.section	.nv.info._Z9xu_stressPf,"",@"SHT_CUDA_INFO"
	.sectionflags	@""
	.align	4


	//----- nvinfo : EIATTR_CUDA_API_VERSION
	.align		4
        /*0000*/ 	.byte	0x04, 0x37
        /*0002*/ 	.short	(.L_36 - .L_35)
.L_35:
        /*0004*/ 	.word	0x00000082


	//----- nvinfo : EIATTR_KPARAM_INFO
	.align		4
.L_36:
        /*0008*/ 	.byte	0x04, 0x17
        /*000a*/ 	.short	(.L_38 - .L_37)
.L_37:
        /*000c*/ 	.word	0x00000000
        /*0010*/ 	.short	0x0000
        /*0012*/ 	.short	0x0000
        /*0014*/ 	.byte	0x00, 0xf5, 0x21, 0x00


	//----- nvinfo : EIATTR_SPARSE_MMA_MASK
	.align		4
.L_38:
        /*0018*/ 	.byte	0x03, 0x50
        /*001a*/ 	.short	0x0000


	//----- nvinfo : EIATTR_MAXREG_COUNT
	.align		4
        /*001c*/ 	.byte	0x03, 0x1b
        /*001e*/ 	.short	0x00ff


	//----- nvinfo : EIATTR_MERCURY_ISA_VERSION
	.align		4
        /*0020*/ 	.byte	0x03, 0x5f
        /*0022*/ 	.short	0x0101


	//----- nvinfo : EIATTR_VRC_CTA_INIT_COUNT
	.align		4
        /*0024*/ 	.byte	0x02, 0x4a
	.zero		1
	.zero		1


	//----- nvinfo : EIATTR_EXIT_INSTR_OFFSETS
	.align		4
        /*0028*/ 	.byte	0x04, 0x1c
        /*002a*/ 	.short	(.L_40 - .L_39)


	//   ....[0]....
.L_39:
        /*002c*/ 	.word	0x00000060


	//   ....[1]....
        /*0030*/ 	.word	0x00000800


	//----- nvinfo : EIATTR_CBANK_PARAM_SIZE
	.align		4
.L_40:
        /*0034*/ 	.byte	0x03, 0x19
        /*0036*/ 	.short	0x0008


	//----- nvinfo : EIATTR_PARAM_CBANK
	.align		4
        /*0038*/ 	.byte	0x04, 0x0a
        /*003a*/ 	.short	(.L_42 - .L_41)
	.align		4
.L_41:
        /*003c*/ 	.word	index@(.nv.constant0._Z9xu_stressPf)
        /*0040*/ 	.short	0x0380
        /*0042*/ 	.short	0x0008


	//----- nvinfo : EIATTR_SW_WAR
	.align		4
.L_42:
        /*0044*/ 	.byte	0x04, 0x36
        /*0046*/ 	.short	(.L_44 - .L_43)
.L_43:
        /*0048*/ 	.word	0x00000008
.L_44:


//--------------------- .nv.info._Z13memory_stressPf --------------------------
	.section	.nv.info._Z13memory_stressPf,"",@"SHT_CUDA_INFO"
	.sectionflags	@""
	.align	4


	//----- nvinfo : EIATTR_CUDA_API_VERSION
	.align		4
        /*0000*/ 	.byte	0x04, 0x37
        /*0002*/ 	.short	(.L_46 - .L_45)
.L_45:
        /*0004*/ 	.word	0x00000082


	//----- nvinfo : EIATTR_KPARAM_INFO
	.align		4
.L_46:
        /*0008*/ 	.byte	0x04, 0x17
        /*000a*/ 	.short	(.L_48 - .L_47)
.L_47:
        /*000c*/ 	.word	0x00000000
        /*0010*/ 	.short	0x0000
        /*0012*/ 	.short	0x0000
        /*0014*/ 	.byte	0x00, 0xf5, 0x21, 0x00


	//----- nvinfo : EIATTR_SPARSE_MMA_MASK
	.align		4
.L_48:
        /*0018*/ 	.byte	0x03, 0x50
        /*001a*/ 	.short	0x0000


	//----- nvinfo : EIATTR_MAXREG_COUNT
	.align		4
        /*001c*/ 	.byte	0x03, 0x1b
        /*001e*/ 	.short	0x00ff


	//----- nvinfo : EIATTR_MERCURY_ISA_VERSION
	.align		4
        /*0020*/ 	.byte	0x03, 0x5f
        /*0022*/ 	.short	0x0101


	//----- nvinfo : EIATTR_VRC_CTA_INIT_COUNT
	.align		4
        /*0024*/ 	.byte	0x02, 0x4a
	.zero		1
	.zero		1


	//----- nvinfo : EIATTR_EXIT_INSTR_OFFSETS
	.align		4
        /*0028*/ 	.byte	0x04, 0x1c
        /*002a*/ 	.short	(.L_50 - .L_49)


	//   ....[0]....
.L_49:
        /*002c*/ 	.word	0x00000060


	//   ....[1]....
        /*0030*/ 	.word	0x00000510


	//----- nvinfo : EIATTR_CBANK_PARAM_SIZE
	.align		4
.L_50:
        /*0034*/ 	.byte	0x03, 0x19
        /*0036*/ 	.short	0x0008


	//----- nvinfo : EIATTR_PARAM_CBANK
	.align		4
        /*0038*/ 	.byte	0x04, 0x0a
        /*003a*/ 	.short	(.L_52 - .L_51)
	.align		4
.L_51:
        /*003c*/ 	.word	index@(.nv.constant0._Z13memory_stressPf)
        /*0040*/ 	.short	0x0380
        /*0042*/ 	.short	0x0008


	//----- nvinfo : EIATTR_SW_WAR
	.align		4
.L_52:
        /*0044*/ 	.byte	0x04, 0x36
        /*0046*/ 	.short	(.L_54 - .L_53)
.L_53:
        /*0048*/ 	.word	0x00000008
.L_54:


//--------------------- .nv.info._Z14compute_stressPf --------------------------
	.section	.nv.info._Z14compute_stressPf,"",@"SHT_CUDA_INFO"
	.sectionflags	@""
	.align	4


	//----- nvinfo : EIATTR_CUDA_API_VERSION
	.align		4
        /*0000*/ 	.byte	0x04, 0x37
        /*0002*/ 	.short	(.L_56 - .L_55)
.L_55:
        /*0004*/ 	.word	0x00000082


	//----- nvinfo : EIATTR_KPARAM_INFO
	.align		4
.L_56:
        /*0008*/ 	.byte	0x04, 0x17
        /*000a*/ 	.short	(.L_58 - .L_57)
.L_57:
        /*000c*/ 	.word	0x00000000
        /*0010*/ 	.short	0x0000
        /*0012*/ 	.short	0x0000
        /*0014*/ 	.byte	0x00, 0xf5, 0x21, 0x00


	//----- nvinfo : EIATTR_SPARSE_MMA_MASK
	.align		4
.L_58:
        /*0018*/ 	.byte	0x03, 0x50
        /*001a*/ 	.short	0x0000


	//----- nvinfo : EIATTR_MAXREG_COUNT
	.align		4
        /*001c*/ 	.byte	0x03, 0x1b
        /*001e*/ 	.short	0x00ff


	//----- nvinfo : EIATTR_MERCURY_ISA_VERSION
	.align		4
        /*0020*/ 	.byte	0x03, 0x5f
        /*0022*/ 	.short	0x0101


	//----- nvinfo : EIATTR_VRC_CTA_INIT_COUNT
	.align		4
        /*0024*/ 	.byte	0x02, 0x4a
	.zero		1
	.zero		1


	//----- nvinfo : EIATTR_EXIT_INSTR_OFFSETS
	.align		4
        /*0028*/ 	.byte	0x04, 0x1c
        /*002a*/ 	.short	(.L_60 - .L_59)


	//   ....[0]....
.L_59:
        /*002c*/ 	.word	0x00000060


	//   ....[1]....
        /*0030*/ 	.word	0x00000fe0


	//----- nvinfo : EIATTR_CRS_STACK_SIZE
	.align		4
.L_60:
        /*0034*/ 	.byte	0x04, 0x1e
        /*0036*/ 	.short	(.L_62 - .L_61)
.L_61:
        /*0038*/ 	.word	0x00000000


	//----- nvinfo : EIATTR_CBANK_PARAM_SIZE
	.align		4
.L_62:
        /*003c*/ 	.byte	0x03, 0x19
        /*003e*/ 	.short	0x0008


	//----- nvinfo : EIATTR_PARAM_CBANK
	.align		4
        /*0040*/ 	.byte	0x04, 0x0a
        /*0042*/ 	.short	(.L_64 - .L_63)
	.align		4
.L_63:
        /*0044*/ 	.word	index@(.nv.constant0._Z14compute_stressPf)
        /*0048*/ 	.short	0x0380
        /*004a*/ 	.short	0x0008


	//----- nvinfo : EIATTR_SW_WAR
	.align		4
.L_64:
        /*004c*/ 	.byte	0x04, 0x36
        /*004e*/ 	.short	(.L_66 - .L_65)
.L_65:
        /*0050*/ 	.word	0x00000008
.L_66:


//--------------------- .nv.callgraph             --------------------------
	.section	.nv.callgraph,"",@"SHT_CUDA_CALLGRAPH"
	.align	4
	.sectionentsize	8
	.align		4
        /*0000*/ 	.word	0x00000000
	.align		4
        /*0004*/ 	.word	0xffffffff
	.align		4
        /*0008*/ 	.word	0x00000000
	.align		4
        /*000c*/ 	.word	0xfffffffe
	.align		4
        /*0010*/ 	.word	0x00000000
	.align		4
        /*0014*/ 	.word	0xfffffffd
	.align		4
        /*0018*/ 	.word	0x00000000
	.align		4
        /*001c*/ 	.word	0xfffffffc


//--------------------- .nv.constant4             --------------------------
	.section	.nv.constant4,"a",@progbits
	.align	8
	.align		8
.nv.constant4:
        /*0000*/ 	.dword	__cudart_i2opi_f


//--------------------- .text._Z13atomic_stressPf --------------------------
	.section	.text._Z13atomic_stressPf,"ax",@progbits
	.align	128
        .global         _Z13atomic_stressPf
        .type           _Z13atomic_stressPf,@function
        .size           _Z13atomic_stressPf,(.L_x_17 - _Z13atomic_stressPf)
        .other          _Z13atomic_stressPf,@"STO_CUDA_ENTRY STV_DEFAULT"
_Z13atomic_stressPf:
.text._Z13atomic_stressPf:
[----:B------:R-:W-:Y:S01]  /*0000*/  LDC R1, c[0x0][0x37c] ;  /* 0x0000df00ff017b82 */ /* 0x000fe20000000800 */
[----:B------:R-:W0:Y:S07]  /*0010*/  S2R R0, SR_TID.X ;  /* 0x0000000000007919 */ /* 0x000e2e0000002100 */
[----:B------:R-:W0:Y:S08]  /*0020*/  S2UR UR4, SR_CTAID.X ;  /* 0x00000000000479c3 */ /* 0x000e300000002500 */
[----:B------:R-:W0:Y:S02]  /*0030*/  LDC R5, c[0x0][0x360] ;  /* 0x0000d800ff057b82 */ /* 0x000e240000000800 */
[----:B0-----:R-:W-:-:S05]  /*0040*/  IMAD R5, R5, UR4, R0 ;  /* 0x0000000405057c24 */ /* 0x001fca000f8e0200 */
[----:B------:R-:W-:-:S13]  /*0050*/  ISETP.GT.AND P0, PT, R5, 0xfffff, PT ;  /* 0x000fffff0500780c */ /* 0x000fda0003f04270 */
[----:B------:R-:W-:Y:S05]  /*0060*/  @P0 EXIT ;  /* 0x000000000000094d */ /* 0x000fea0003800000 */
[----:B------:R-:W0:Y:S01]  /*0070*/  LDC.64 R2, c[0x0][0x380] ;  /* 0x0000e000ff027b82 */ /* 0x000e220000000a00 */
[----:B------:R-:W1:Y:S01]  /*0080*/  LDCU.64 UR4, c[0x0][0x358] ;  /* 0x00006b00ff0477ac */ /* 0x000e620008000a00 */
[----:B------:R-:W-:Y:S02]  /*0090*/  HFMA2 R7, -RZ, RZ, 1.875, 0 ;  /* 0x3f800000ff077431 */ /* 0x000fe400000001ff */
[----:B0-----:R-:W-:-:S05]  /*00a0*/  IMAD.WIDE R2, R5, 0x4, R2 ;  /* 0x0000000405027825 */ /* 0x001fca00078e0202 */
[----:B-1----:R-:W-:Y:S04]  /*00b0*/  REDG.E.ADD.F32.FTZ.RN.STRONG.GPU desc[UR4][R2.64], R7 ;  /* 0x00000007020079a6 */ /* 0x002fe8000c12f304 */
[----:B------:R-:W-:Y:S04]  /*00c0*/  REDG.E.ADD.F32.FTZ.RN.STRONG.GPU desc[UR4][R2.64], R7 ;  /* 0x00000007020079a6 */ /* 0x000fe8000c12f304 */
        /* <DEDUP_REMOVED lines=997> */
[----:B------:R-:W-:Y:S01]  /*3f20*/  REDG.E.ADD.F32.FTZ.RN.STRONG.GPU desc[UR4][R2.64], R7 ;  /* 0x00000007020079a6 */ /* 0x000fe2000c12f304 */
[----:B------:R-:W-:Y:S05]  /*3f30*/  EXIT ;  /* 0x000000000000794d */ /* 0x000fea0003800000 */
.L_x_0:
[----:B------:R-:W-:-:S00]  /*3f40*/  BRA `(.L_x_0) ;  /* 0xfffffffc00fc7947 */ /* 0x000fc0000383ffff */
[----:B------:R-:W-:-:S00]  /*3f50*/  NOP ;  /* 0x0000000000007918 */ /* 0x000fc00000000000 */
        /* <DEDUP_REMOVED lines=10> */
.L_x_17:


//--------------------- .text._Z9xu_stressPf      --------------------------
	.section	.text._Z9xu_stressPf,"ax",@progbits
	.align	128
        .global         _Z9xu_stressPf
        .type           _Z9xu_stressPf,@function
        .size           _Z9xu_stressPf,(.L_x_18 - _Z9xu_stressPf)
        .other          _Z9xu_stressPf,@"STO_CUDA_ENTRY STV_DEFAULT"
_Z9xu_stressPf:
.text._Z9xu_stressPf:
        /* <DEDUP_REMOVED lines=9> */
[----:B0-----:R-:W-:-:S05]  /*0090*/  IMAD.WIDE R2, R5, 0x4, R2 ;  /* 0x0000000405027825 */ /* 0x001fca00078e0202 */
[----:B-1----:R0:W5:Y:S01]  /*00a0*/  LDG.E R0, desc[UR8][R2.64] ;  /* 0x0000000802007981 */ /* 0x002162000c1e1900 */
[----:B------:R-:W-:Y:S01]  /*00b0*/  HFMA2 R5, -RZ, RZ, 0, 0 ;  /* 0x00000000ff057431 */ /* 0x000fe200000001ff */
[----:B------:R-:W-:-:S06]  /*00c0*/  UMOV UR4, URZ ;  /* 0x000000ff00047c82 */ /* 0x000fcc0008000000 */
.L_x_1:
[----:B------:R-:W-:Y:S01]  /*00d0*/  I2FP.F32.U32 R7, UR4 ;  /* 0x0000000400077c45 */ /* 0x000fe20008201000 */
[----:B------:R-:W-:Y:S02]  /*00e0*/  UIADD3 UR5, UPT, UPT, UR4, 0x1, URZ ;  /* 0x0000000104057890 */ /* 0x000fe4000fffe0ff */
[----:B------:R-:W-:Y:S02]  /*00f0*/  UIADD3 UR6, UPT, UPT, UR4, 0x7, URZ ;  /* 0x0000000704067890 */ /* 0x000fe4000fffe0ff */
[----:B-----5:R-:W-:Y:S02]  /*0100*/  FMUL R8, R0, R7 ;  /* 0x0000000700087220 */ /* 0x020fe40000400000 */
[----:B------:R-:W-:Y:S01]  /*0110*/  I2FP.F32.U32 R7, UR5 ;  /* 0x0000000500077c45 */ /* 0x000fe20008201000 */
[----:B------:R-:W-:Y:S01]  /*0120*/  UIADD3 UR5, UPT, UPT, UR4, 0x2, URZ ;  /* 0x0000000204057890 */ /* 0x000fe2000fffe0ff */
[C---:B------:R-:W-:Y:S01]  /*0130*/  FMUL R6, R8.reuse, 1.4426950216293334961 ;  /* 0x3fb8aa3b08067820 */ /* 0x040fe20000400000 */
[----:B------:R-:W-:-:S02]  /*0140*/  FSETP.GEU.AND P1, PT, |R8|, 1.175494350822287508e-38, PT ;  /* 0x008000000800780b */ /* 0x000fc40003f2e200 */
[C---:B------:R-:W-:Y:S02]  /*0150*/  FMUL R7, R0.reuse, R7 ;  /* 0x0000000700077220 */ /* 0x040fe40000400000 */
[----:B------:R-:W-:Y:S01]  /*0160*/  I2FP.F32.U32 R9, UR5 ;  /* 0x0000000500097c45 */ /* 0x000fe20008201000 */
[----:B------:R-:W-:Y:S01]  /*0170*/  UIADD3 UR5, UPT, UPT, UR4, 0x3, URZ ;  /* 0x0000000304057890 */ /* 0x000fe2000fffe0ff */
[C---:B------:R-:W-:Y:S01]  /*0180*/  FMUL R14, R7.reuse, 1.4426950216293334961 ;  /* 0x3fb8aa3b070e7820 */ /* 0x040fe20000400000 */
[C---:B------:R-:W-:Y:S02]  /*0190*/  FSETP.GEU.AND P2, PT, |R7|.reuse, 1.175494350822287508e-38, PT ;  /* 0x008000000700780b */ /* 0x040fe40003f4e200 */
[----:B------:R-:W-:Y:S01]  /*01a0*/  FMUL R4, R0, R9 ;  /* 0x0000000900047220 */ /* 0x000fe20000400000 */
[----:B------:R-:W-:Y:S02]  /*01b0*/  FSETP.GEU.AND P0, PT, R6, -126, PT ;  /* 0xc2fc00000600780b */ /* 0x000fe40003f0e000 */
[----:B------:R-:W-:Y:S01]  /*01c0*/  I2FP.F32.U32 R9, UR5 ;  /* 0x0000000500097c45 */ /* 0x000fe20008201000 */
[----:B------:R-:W-:Y:S01]  /*01d0*/  @!P1 FMUL R8, R8, 16777216 ;  /* 0x4b80000008089820 */ /* 0x000fe20000400000 */
[----:B------:R-:W-:Y:S01]  /*01e0*/  UIADD3 UR5, UPT, UPT, UR4, 0x4, URZ ;  /* 0x0000000404057890 */ /* 0x000fe2000fffe0ff */
[----:B------:R-:W-:Y:S01]  /*01f0*/  FMUL R13, R4, 1.4426950216293334961 ;  /* 0x3fb8aa3b040d7820 */ /* 0x000fe20000400000 */
[----:B------:R-:W-:Y:S01]  /*0200*/  FSETP.GEU.AND P4, PT, R14, -126, PT ;  /* 0xc2fc00000e00780b */ /* 0x000fe20003f8e000 */
[----:B------:R-:W-:Y:S01]  /*0210*/  FMUL R9, R0, R9 ;  /* 0x0000000900097220 */ /* 0x000fe20000400000 */
[----:B------:R-:W-:Y:S01]  /*0220*/  FSETP.GEU.AND P5, PT, |R4|, 1.175494350822287508e-38, PT ;  /* 0x008000000400780b */ /* 0x000fe20003fae200 */
[----:B------:R-:W1:Y:S01]  /*0230*/  MUFU.LG2 R8, R8 ;  /* 0x0000000800087308 */ /* 0x000e620000000c00 */
[----:B------:R-:W-:Y:S01]  /*0240*/  @!P2 FMUL R7, R7, 16777216 ;  /* 0x4b8000000707a820 */ /* 0x000fe20000400000 */
[----:B------:R-:W-:Y:S01]  /*0250*/  I2FP.F32.U32 R11, UR5 ;  /* 0x00000005000b7c45 */ /* 0x000fe20008201000 */
[----:B------:R-:W-:Y:S01]  /*0260*/  FMUL R15, R9, 1.4426950216293334961 ;  /* 0x3fb8aa3b090f7820 */ /* 0x000fe20000400000 */
[----:B------:R-:W-:Y:S01]  /*0270*/  FSETP.GEU.AND P6, PT, R13, -126, PT ;  /* 0xc2fc00000d00780b */ /* 0x000fe20003fce000 */
[----:B------:R-:W-:Y:S01]  /*0280*/  @!P0 FMUL R6, R6, 0.5 ;  /* 0x3f00000006068820 */ /* 0x000fe20000400000 */
[----:B------:R-:W-:Y:S01]  /*0290*/  FSETP.GEU.AND P3, PT, |R9|, 1.175494350822287508e-38, PT ;  /* 0x008000000900780b */ /* 0x000fe20003f6e200 */
[----:B------:R-:W-:Y:S01]  /*02a0*/  FMUL R10, R0, R11 ;  /* 0x0000000b000a7220 */ /* 0x000fe20000400000 */
[----:B------:R-:W2:Y:S01]  /*02b0*/  MUFU.LG2 R7, R7 ;  /* 0x0000000700077308 */ /* 0x000ea20000000c00 */
[----:B------:R-:W-:Y:S01]  /*02c0*/  UIADD3 UR5, UPT, UPT, UR4, 0x5, URZ ;  /* 0x0000000504057890 */ /* 0x000fe2000fffe0ff */
[----:B------:R-:W-:Y:S01]  /*02d0*/  @!P4 FMUL R14, R14, 0.5 ;  /* 0x3f0000000e0ec820 */ /* 0x000fe20000400000 */
[----:B------:R-:W-:Y:S01]  /*02e0*/  FMUL R16, R10, 1.4426950216293334961 ;  /* 0x3fb8aa3b0a107820 */ /* 0x000fe20000400000 */
[----:B------:R-:W-:-:S03]  /*02f0*/  @!P5 FMUL R4, R4, 16777216 ;  /* 0x4b8000000404d820 */ /* 0x000fc60000400000 */
[----:B------:R-:W-:Y:S01]  /*0300*/  I2FP.F32.U32 R11, UR5 ;  /* 0x00000005000b7c45 */ /* 0x000fe20008201000 */
[----:B------:R-:W3:Y:S01]  /*0310*/  MUFU.EX2 R6, R6 ;  /* 0x0000000600067308 */ /* 0x000ee20000000800 */
[----:B-1----:R-:W-:Y:S01]  /*0320*/  @!P1 FADD R8, R8, -24 ;  /* 0xc1c0000008089421 */ /* 0x002fe20000000000 */
[----:B------:R-:W-:Y:S01]  /*0330*/  FSETP.GEU.AND P1, PT, R15, -126, PT ;  /* 0xc2fc00000f00780b */ /* 0x000fe20003f2e000 */
[----:B------:R-:W-:Y:S01]  /*0340*/  @!P6 FMUL R13, R13, 0.5 ;  /* 0x3f0000000d0de820 */ /* 0x000fe20000400000 */
[----:B------:R-:W-:Y:S01]  /*0350*/  @!P3 FMUL R9, R9, 16777216 ;  /* 0x4b8000000909b820 */ /* 0x000fe20000400000 */
[----:B------:R-:W-:Y:S01]  /*0360*/  UIADD3 UR5, UPT, UPT, UR4, 0x6, URZ ;  /* 0x0000000604057890 */ /* 0x000fe2000fffe0ff */
[----:B------:R-:W-:Y:S01]  /*0370*/  FMUL R11, R0, R11 ;  /* 0x0000000b000b7220 */ /* 0x000fe20000400000 */
[----:B------:R-:W-:Y:S01]  /*0380*/  FMUL R18, R8, 0.69314718246459960938 ;  /* 0x3f31721808127820 */ /* 0x000fe20000400000 */
[----:B------:R-:W1:Y:S01]  /*0390*/  MUFU.EX2 R14, R14 ;  /* 0x0000000e000e7308 */ /* 0x000e620000000800 */
[----:B--2---:R-:W-:Y:S01]  /*03a0*/  @!P2 FADD R7, R7, -24 ;  /* 0xc1c000000707a421 */ /* 0x004fe20000000000 */
[----:B------:R-:W-:Y:S01]  /*03b0*/  FSETP.GEU.AND P2, PT, R16, -126, PT ;  /* 0xc2fc00001000780b */ /* 0x000fe20003f4e000 */
[----:B------:R-:W-:Y:S01]  /*03c0*/  FMUL R19, R11, 1.4426950216293334961 ;  /* 0x3fb8aa3b0b137820 */ /* 0x000fe20000400000 */
[----:B------:R-:W-:Y:S01]  /*03d0*/  I2FP.F32.U32 R17, UR5 ;  /* 0x0000000500117c45 */ /* 0x000fe20008201000 */
[----:B------:R-:W-:Y:S01]  /*03e0*/  FMUL R7, R7, 0.69314718246459960938 ;  /* 0x3f31721807077820 */ /* 0x000fe20000400000 */
[----:B------:R-:W-:Y:S01]  /*03f0*/  UIADD3 UR4, UPT, UPT, UR4, 0x8, URZ ;  /* 0x0000000804047890 */ /* 0x000fe2000fffe0ff */
[----:B------:R-:W-:Y:S01]  /*0400*/  @!P1 FMUL R15, R15, 0.5 ;  /* 0x3f0000000f0f9820 */ /* 0x000fe20000400000 */
[----:B------:R-:W2:Y:S01]  /*0410*/  MUFU.EX2 R13, R13 ;  /* 0x0000000d000d7308 */ /* 0x000ea20000000800 */
[----:B---3--:R-:W-:Y:S01]  /*0420*/  @!P0 FMUL R6, R6, R6 ;  /* 0x0000000606068220 */ /* 0x008fe20000400000 */
[----:B------:R-:W-:Y:S01]  /*0430*/  FSETP.GEU.AND P0, PT, |R10|, 1.175494350822287508e-38, PT ;  /* 0x008000000a00780b */ /* 0x000fe20003f0e200 */
[----:B------:R-:W-:Y:S01]  /*0440*/  FMUL R12, R0, R17 ;  /* 0x00000011000c7220 */ /* 0x000fe20000400000 */
[----:B------:R-:W-:Y:S01]  /*0450*/  I2FP.F32.U32 R17, UR6 ;  /* 0x0000000600117c45 */ /* 0x000fe20008201000 */
[----:B------:R-:W-:Y:S01]  /*0460*/  FFMA R5, R6, R18, R5 ;  /* 0x0000001206057223 */ /* 0x000fe20000000005 */
[----:B------:R-:W-:Y:S01]  /*0470*/  UISETP.NE.AND UP0, UPT, UR4, 0x3e8, UPT ;  /* 0x000003e80400788c */ /* 0x000fe2000bf05270 */
[----:B------:R-:W-:Y:S01]  /*0480*/  @!P2 FMUL R16, R16, 0.5 ;  /* 0x3f0000001010a820 */ /* 0x000fe20000400000 */
[----:B------:R-:W3:Y:S01]  /*0490*/  MUFU.EX2 R15, R15 ;  /* 0x0000000f000f7308 */ /* 0x000ee20000000800 */
[----:B-1----:R-:W-:Y:S01]  /*04a0*/  @!P4 FMUL R14, R14, R14 ;  /* 0x0000000e0e0ec220 */ /* 0x002fe20000400000 */
[----:B------:R-:W-:Y:S01]  /*04b0*/  FSETP.GEU.AND P4, PT, |R11|, 1.175494350822287508e-38, PT ;  /* 0x008000000b00780b */ /* 0x000fe20003f8e200 */
[----:B------:R-:W-:Y:S01]  /*04c0*/  FMUL R20, R12, 1.4426950216293334961 ;  /* 0x3fb8aa3b0c147820 */ /* 0x000fe20000400000 */
[----:B------:R-:W-:Y:S01]  /*04d0*/  FMUL R21, R0, R17 ;  /* 0x0000001100157220 */ /* 0x000fe20000400000 */
[----:B------:R-:W-:-:S02]  /*04e0*/  FFMA R14, R14, R7, R5 ;  /* 0x000000070e0e7223 */ /* 0x000fc40000000005 */
[----:B------:R-:W-:Y:S01]  /*04f0*/  @!P0 FMUL R10, R10, 16777216 ;  /* 0x4b8000000a0a8820 */ /* 0x000fe20000400000 */
[----:B------:R-:W1:Y:S01]  /*0500*/  MUFU.LG2 R9, R9 ;  /* 0x0000000900097308 */ /* 0x000e620000000c00 */
[----:B--2---:R-:W-:Y:S01]  /*0510*/  @!P6 FMUL R13, R13, R13 ;  /* 0x0000000d0d0de220 */ /* 0x004fe20000400000 */
[----:B------:R-:W-:Y:S01]  /*0520*/  FSETP.GEU.AND P6, PT, |R12|, 1.175494350822287508e-38, PT ;  /* 0x008000000c00780b */ /* 0x000fe20003fce200 */
[----:B------:R-:W-:-:S04]  /*0530*/  FMUL R17, R21, 1.4426950216293334961 ;  /* 0x3fb8aa3b15117820 */ /* 0x000fc80000400000 */
[----:B------:R-:W-:Y:S01]  /*0540*/  @!P4 FMUL R11, R11, 16777216 ;  /* 0x4b8000000b0bc820 */ /* 0x000fe20000400000 */
[----:B------:R-:W2:Y:S01]  /*0550*/  MUFU.LG2 R4, R4 ;  /* 0x0000000400047308 */ /* 0x000ea20000000c00 */
[----:B---3--:R-:W-:Y:S01]  /*0560*/  @!P1 FMUL R15, R15, R15 ;  /* 0x0000000f0f0f9220 */ /* 0x008fe20000400000 */
[----:B------:R-:W-:-:S05]  /*0570*/  FSETP.GEU.AND P1, PT, R19, -126, PT ;  /* 0xc2fc00001300780b */ /* 0x000fca0003f2e000 */
[----:B------:R-:W-:Y:S01]  /*0580*/  @!P6 FMUL R12, R12, 16777216 ;  /* 0x4b8000000c0ce820 */ /* 0x000fe20000400000 */
[----:B------:R-:W3:Y:S01]  /*0590*/  MUFU.EX2 R16, R16 ;  /* 0x0000001000107308 */ /* 0x000ee20000000800 */
[----:B-1----:R-:W-:Y:S01]  /*05a0*/  @!P3 FADD R9, R9, -24 ;  /* 0xc1c000000909b421 */ /* 0x002fe20000000000 */
[----:B------:R-:W-:-:S03]  /*05b0*/  FSETP.GEU.AND P3, PT, R20, -126, PT ;  /* 0xc2fc00001400780b */ /* 0x000fc60003f6e000 */
[----:B------:R-:W-:Y:S02]  /*05c0*/  FMUL R9, R9, 0.69314718246459960938 ;  /* 0x3f31721809097820 */ /* 0x000fe40000400000 */
[----:B------:R-:W-:Y:S01]  /*05d0*/  @!P1 FMUL R19, R19, 0.5 ;  /* 0x3f00000013139820 */ /* 0x000fe20000400000 */
[----:B------:R-:W1:Y:S01]  /*05e0*/  MUFU.LG2 R10, R10 ;  /* 0x0000000a000a7308 */ /* 0x000e620000000c00 */
[----:B--2---:R-:W-:Y:S01]  /*05f0*/  @!P5 FADD R4, R4, -24 ;  /* 0xc1c000000404d421 */ /* 0x004fe20000000000 */
[----:B------:R-:W-:-:S03]  /*0600*/  FSETP.GEU.AND P5, PT, |R21|, 1.175494350822287508e-38, PT ;  /* 0x008000001500780b */ /* 0x000fc60003fae200 */
[----:B------:R-:W-:Y:S02]  /*0610*/  FMUL R4, R4, 0.69314718246459960938 ;  /* 0x3f31721804047820 */ /* 0x000fe40000400000 */
[----:B------:R-:W-:Y:S01]  /*0620*/  @!P3 FMUL R20, R20, 0.5 ;  /* 0x3f0000001414b820 */ /* 0x000fe20000400000 */
[----:B------:R-:W2:Y:S01]  /*0630*/  MUFU.LG2 R11, R11 ;  /* 0x0000000b000b7308 */ /* 0x000ea20000000c00 */
[----:B---3--:R-:W-:Y:S01]  /*0640*/  @!P2 FMUL R16, R16, R16 ;  /* 0x000000101010a220 */ /* 0x008fe20000400000 */
[----:B------:R-:W-:Y:S01]  /*0650*/  FSETP.GEU.AND P2, PT, R17, -126, PT ;  /* 0xc2fc00001100780b */ /* 0x000fe20003f4e000 */
[----:B------:R-:W-:-:S04]  /*0660*/  FFMA R4, R13, R4, R14 ;  /* 0x000000040d047223 */ /* 0x000fc8000000000e */
[----:B------:R-:W-:Y:S01]  /*0670*/  @!P5 FMUL R21, R21, 16777216 ;  /* 0x4b8000001515d820 */ /* 0x000fe20000400000 */
[----:B------:R-:W3:Y:S01]  /*0680*/  MUFU.LG2 R12, R12 ;  /* 0x0000000c000c7308 */ /* 0x000ee20000000c00 */
[----:B------:R-:W-:Y:S01]  /*0690*/  FFMA R9, R15, R9, R4 ;  /* 0x000000090f097223 */ /* 0x000fe20000000004 */
[----:B-1----:R-:W-:-:S04]  /*06a0*/  @!P0 FADD R10, R10, -24 ;  /* 0xc1c000000a0a8421 */ /* 0x002fc80000000000 */
[----:B------:R-:W-:Y:S01]  /*06b0*/  FMUL R10, R10, 0.69314718246459960938 ;  /* 0x3f3172180a0a7820 */ /* 0x000fe20000400000 */
[----:B------:R-:W-:Y:S01]  /*06c0*/  @!P2 FMUL R17, R17, 0.5 ;  /* 0x3f0000001111a820 */ /* 0x000fe20000400000 */
[----:B------:R-:W1:Y:S01]  /*06d0*/  MUFU.EX2 R6, R19 ;  /* 0x0000001300067308 */ /* 0x000e620000000800 */
[----:B--2---:R-:W-:Y:S01]  /*06e0*/  @!P4 FADD R11, R11, -24 ;  /* 0xc1c000000b0bc421 */ /* 0x004fe20000000000 */
[----:B------:R-:W-:-:S03]  /*06f0*/  FFMA R9, R16, R10, R9 ;  /* 0x0000000a10097223 */ /* 0x000fc60000000009 */
[----:B------:R-:W-:-:S03]  /*0700*/  FMUL R11, R11, 0.69314718246459960938 ;  /* 0x3f3172180b0b7820 */ /* 0x000fc60000400000 */
[----:B------:R-:W2:Y:S01]  /*0710*/  MUFU.LG2 R8, R21 ;  /* 0x0000001500087308 */ /* 0x000ea20000000c00 */
[----:B---3--:R-:W-:-:S04]  /*0720*/  @!P6 FADD R12, R12, -24 ;  /* 0xc1c000000c0ce421 */ /* 0x008fc80000000000 */
[----:B------:R-:W-:-:S03]  /*0730*/  FMUL R12, R12, 0.69314718246459960938 ;  /* 0x3f3172180c0c7820 */ /* 0x000fc60000400000 */
[----:B------:R-:W3:Y:S01]  /*0740*/  MUFU.EX2 R20, R20 ;  /* 0x0000001400147308 */ /* 0x000ee20000000800 */
[----:B-1----:R-:W-:-:S04]  /*0750*/  @!P1 FMUL R6, R6, R6 ;  /* 0x0000000606069220 */ /* 0x002fc80000400000 */
[----:B------:R-:W-:-:S03]  /*0760*/  FFMA R9, R6, R11, R9 ;  /* 0x0000000b06097223 */ /* 0x000fc60000000009 */
[----:B------:R-:W1:Y:S01]  /*0770*/  MUFU.EX2 R4, R17 ;  /* 0x0000001100047308 */ /* 0x000e620000000800 */
[----:B--2---:R-:W-:-:S04]  /*0780*/  @!P5 FADD R8, R8, -24 ;  /* 0xc1c000000808d421 */ /* 0x004fc80000000000 */
[----:B------:R-:W-:Y:S01]  /*0790*/  FMUL R5, R8, 0.69314718246459960938 ;  /* 0x3f31721808057820 */ /* 0x000fe20000400000 */
[----:B---3--:R-:W-:-:S04]  /*07a0*/  @!P3 FMUL R20, R20, R20 ;  /* 0x000000141414b220 */ /* 0x008fc80000400000 */
[----:B------:R-:W-:Y:S01]  /*07b0*/  FFMA R9, R20, R12, R9 ;  /* 0x0000000c14097223 */ /* 0x000fe20000000009 */
[----:B-1----:R-:W-:-:S04]  /*07c0*/  @!P2 FMUL R4, R4, R4 ;  /* 0x000000040404a220 */ /* 0x002fc80000400000 */
[----:B------:R-:W-:Y:S01]  /*07d0*/  FFMA R5, R4, R5, R9 ;  /* 0x0000000504057223 */ /* 0x000fe20000000009 */
[----:B------:R-:W-:Y:S06]  /*07e0*/  BRA.U UP0, `(.L_x_1) ;  /* 0xfffffff900387547 */ /* 0x000fec000b83ffff */
[----:B------:R-:W-:Y:S01]  /*07f0*/  STG.E desc[UR8][R2.64], R5 ;  /* 0x0000000502007986 */ /* 0x000fe2000c101908 */
[----:B------:R-:W-:Y:S05]  /*0800*/  EXIT ;  /* 0x000000000000794d */ /* 0x000fea0003800000 */
.L_x_2:
        /* <DEDUP_REMOVED lines=15> */
.L_x_18:


//--------------------- .text._Z13memory_stressPf --------------------------
	.section	.text._Z13memory_stressPf,"ax",@progbits
	.align	128
        .global         _Z13memory_stressPf
        .type           _Z13memory_stressPf,@function
        .size           _Z13memory_stressPf,(.L_x_19 - _Z13memory_stressPf)
        .other          _Z13memory_stressPf,@"STO_CUDA_ENTRY STV_DEFAULT"
_Z13memory_stressPf:
.text._Z13memory_stressPf:
        /* <DEDUP_REMOVED lines=8> */
[----:B------:R-:W-:Y:S01]  /*0080*/  VIADD R4, R5, 0x3 ;  /* 0x0000000305047836 */ /* 0x000fe20000000000 */
[----:B------:R-:W1:Y:S01]  /*0090*/  LDCU.64 UR6, c[0x0][0x358] ;  /* 0x00006b00ff0677ac */ /* 0x000e620008000a00 */
[----:B------:R-:W-:Y:S01]  /*00a0*/  IMAD.MOV.U32 R0, RZ, RZ, RZ ;  /* 0x000000ffff007224 */ /* 0x000fe200078e00ff */
[----:B------:R-:W-:-:S06]  /*00b0*/  UMOV UR4, 0x7 ;  /* 0x0000000700047882 */ /* 0x000fcc0000000000 */
.L_x_3:
[C---:B------:R-:W-:Y:S01]  /*00c0*/  IADD3 R6, PT, PT, R4.reuse, -0x3, RZ ;  /* 0xfffffffd04067810 */ /* 0x040fe20007ffe0ff */
[C---:B------:R-:W-:Y:S02]  /*00d0*/  VIADD R8, R4.reuse, 0xfffffffe ;  /* 0xfffffffe04087836 */ /* 0x040fe40000000000 */
[C---:B------:R-:W-:Y:S01]  /*00e0*/  VIADD R13, R4.reuse, 0x1 ;  /* 0x00000001040d7836 */ /* 0x040fe20000000000 */
[----:B------:R-:W-:Y:S01]  /*00f0*/  SHF.R.S32.HI R7, RZ, 0x1f, R6 ;  /* 0x0000001fff077819 */ /* 0x000fe20000011406 */
[C---:B------:R-:W-:Y:S01]  /*0100*/  VIADD R12, R4.reuse, 0x2 ;  /* 0x00000002040c7836 */ /* 0x040fe20000000000 */
[----:B------:R-:W-:Y:S01]  /*0110*/  SHF.R.S32.HI R9, RZ, 0x1f, R8 ;  /* 0x0000001fff097819 */ /* 0x000fe20000011408 */
[----:B------:R-:W-:Y:S01]  /*0120*/  VIADD R10, R4, 0xffffffff ;  /* 0xffffffff040a7836 */ /* 0x000fe20000000000 */
[----:B------:R-:W-:Y:S02]  /*0130*/  LEA.HI R7, R7, R6, RZ, 0x14 ;  /* 0x0000000607077211 */ /* 0x000fe400078fa0ff */
[----:B------:R-:W-:-:S02]  /*0140*/  LEA.HI R9, R9, R8, RZ, 0x14 ;  /* 0x0000000809097211 */ /* 0x000fc400078fa0ff */
[----:B------:R-:W-:Y:S02]  /*0150*/  LOP3.LUT R7, R7, 0xfff00000, RZ, 0xc0, !PT ;  /* 0xfff0000007077812 */ /* 0x000fe400078ec0ff */
[----:B------:R-:W-:Y:S02]  /*0160*/  LOP3.LUT R9, R9, 0xfff00000, RZ, 0xc0, !PT ;  /* 0xfff0000009097812 */ /* 0x000fe400078ec0ff */
[----:B------:R-:W-:Y:S02]  /*0170*/  IADD3 R7, PT, PT, R6, -R7, RZ ;  /* 0x8000000706077210 */ /* 0x000fe40007ffe0ff */
[----:B------:R-:W-:Y:S02]  /*0180*/  SHF.R.S32.HI R6, RZ, 0x1f, R13 ;  /* 0x0000001fff067819 */ /* 0x000fe4000001140d */
[----:B------:R-:W-:Y:S02]  /*0190*/  SHF.R.S32.HI R15, RZ, 0x1f, R12 ;  /* 0x0000001fff0f7819 */ /* 0x000fe4000001140c */
[----:B------:R-:W-:-:S02]  /*01a0*/  LEA.HI R6, R6, R13, RZ, 0x14 ;  /* 0x0000000d06067211 */ /* 0x000fc400078fa0ff */
[----:B------:R-:W-:Y:S02]  /*01b0*/  SHF.R.S32.HI R11, RZ, 0x1f, R10 ;  /* 0x0000001fff0b7819 */ /* 0x000fe4000001140a */
[----:B------:R-:W-:Y:S02]  /*01c0*/  IADD3 R9, PT, PT, R8, -R9, RZ ;  /* 0x8000000908097210 */ /* 0x000fe40007ffe0ff */
[----:B------:R-:W-:Y:S01]  /*01d0*/  LOP3.LUT R8, R6, 0xfff00000, RZ, 0xc0, !PT ;  /* 0xfff0000006087812 */ /* 0x000fe200078ec0ff */
[----:B0-----:R-:W-:Y:S01]  /*01e0*/  IMAD.WIDE R6, R7, 0x4, R2 ;  /* 0x0000000407067825 */ /* 0x001fe200078e0202 */
[----:B------:R-:W-:Y:S02]  /*01f0*/  LEA.HI R14, R15, R12, RZ, 0x14 ;  /* 0x0000000c0f0e7211 */ /* 0x000fe400078fa0ff */
[----:B------:R-:W-:Y:S01]  /*0200*/  LEA.HI R11, R11, R10, RZ, 0x14 ;  /* 0x0000000a0b0b7211 */ /* 0x000fe200078fa0ff */
[----:B------:R-:W-:Y:S01]  /*0210*/  IMAD.IADD R13, R13, 0x1, -R8 ;  /* 0x000000010d0d7824 */ /* 0x000fe200078e0a08 */
[----:B------:R-:W-:Y:S01]  /*0220*/  SHF.R.S32.HI R15, RZ, 0x1f, R4 ;  /* 0x0000001fff0f7819 */ /* 0x000fe20000011404 */
[----:B-1----:R-:W2:Y:S01]  /*0230*/  LDG.E R7, desc[UR6][R6.64] ;  /* 0x0000000606077981 */ /* 0x002ea2000c1e1900 */
[----:B------:R-:W-:-:S02]  /*0240*/  LOP3.LUT R17, R14, 0xfff00000, RZ, 0xc0, !PT ;  /* 0xfff000000e117812 */ /* 0x000fc400078ec0ff */
[----:B------:R-:W-:Y:S02]  /*0250*/  LOP3.LUT R11, R11, 0xfff00000, RZ, 0xc0, !PT ;  /* 0xfff000000b0b7812 */ /* 0x000fe400078ec0ff */
[----:B------:R-:W-:Y:S01]  /*0260*/  LEA.HI R8, R15, R4, RZ, 0x14 ;  /* 0x000000040f087211 */ /* 0x000fe200078fa0ff */
[----:B------:R-:W-:Y:S01]  /*0270*/  VIADD R14, R4, 0x3 ;  /* 0x00000003040e7836 */ /* 0x000fe20000000000 */
[----:B------:R-:W-:Y:S01]  /*0280*/  IADD3 R15, PT, PT, R12, -R17, RZ ;  /* 0x800000110c0f7210 */ /* 0x000fe20007ffe0ff */
[----:B------:R-:W-:Y:S01]  /*0290*/  IMAD.IADD R11, R10, 0x1, -R11 ;  /* 0x000000010a0b7824 */ /* 0x000fe200078e0a0b */
[----:B------:R-:W-:Y:S01]  /*02a0*/  LOP3.LUT R17, R8, 0xfff00000, RZ, 0xc0, !PT ;  /* 0xfff0000008117812 */ /* 0x000fe200078ec0ff */
[----:B------:R-:W-:Y:S01]  /*02b0*/  IMAD.WIDE R8, R9, 0x4, R2 ;  /* 0x0000000409087825 */ /* 0x000fe200078e0202 */
[C---:B------:R-:W-:Y:S02]  /*02c0*/  IADD3 R12, PT, PT, R4.reuse, 0x4, RZ ;  /* 0x00000004040c7810 */ /* 0x040fe40007ffe0ff */
[----:B------:R-:W-:Y:S01]  /*02d0*/  SHF.R.S32.HI R19, RZ, 0x1f, R14 ;  /* 0x0000001fff137819 */ /* 0x000fe2000001140e */
[----:B------:R-:W-:-:S02]  /*02e0*/  IMAD.IADD R17, R4, 0x1, -R17 ;  /* 0x0000000104117824 */ /* 0x000fc400078e0a11 */
[----:B------:R-:W-:Y:S01]  /*02f0*/  IMAD.WIDE R10, R11, 0x4, R2 ;  /* 0x000000040b0a7825 */ /* 0x000fe200078e0202 */
[----:B------:R-:W3:Y:S01]  /*0300*/  LDG.E R8, desc[UR6][R8.64] ;  /* 0x0000000608087981 */ /* 0x000ee2000c1e1900 */
[----:B------:R-:W-:Y:S02]  /*0310*/  SHF.R.S32.HI R23, RZ, 0x1f, R12 ;  /* 0x0000001fff177819 */ /* 0x000fe4000001140c */
[----:B------:R-:W-:Y:S01]  /*0320*/  LEA.HI R19, R19, R14, RZ, 0x14 ;  /* 0x0000000e13137211 */ /* 0x000fe200078fa0ff */
[--C-:B------:R-:W-:Y:S01]  /*0330*/  IMAD.WIDE R16, R17, 0x4, R2.reuse ;  /* 0x0000000411107825 */ /* 0x100fe200078e0202 */
[----:B------:R-:W4:Y:S01]  /*0340*/  LDG.E R10, desc[UR6][R10.64] ;  /* 0x000000060a0a7981 */ /* 0x000f22000c1e1900 */
[----:B------:R-:W-:Y:S02]  /*0350*/  LEA.HI R23, R23, R12, RZ, 0x14 ;  /* 0x0000000c17177211 */ /* 0x000fe400078fa0ff */
[----:B------:R-:W-:Y:S01]  /*0360*/  LOP3.LUT R21, R19, 0xfff00000, RZ, 0xc0, !PT ;  /* 0xfff0000013157812 */ /* 0x000fe200078ec0ff */
[----:B------:R-:W-:Y:S01]  /*0370*/  IMAD.WIDE R18, R13, 0x4, R2 ;  /* 0x000000040d127825 */ /* 0x000fe200078e0202 */
[----:B------:R-:W5:Y:S01]  /*0380*/  LDG.E R16, desc[UR6][R16.64] ;  /* 0x0000000610107981 */ /* 0x000f62000c1e1900 */
[----:B------:R-:W-:-:S02]  /*0390*/  LOP3.LUT R23, R23, 0xfff00000, RZ, 0xc0, !PT ;  /* 0xfff0000017177812 */ /* 0x000fc400078ec0ff */
[----:B------:R-:W-:Y:S01]  /*03a0*/  IADD3 R13, PT, PT, R14, -R21, RZ ;  /* 0x800000150e0d7210 */ /* 0x000fe20007ffe0ff */
[----:B------:R-:W-:Y:S01]  /*03b0*/  IMAD.WIDE R14, R15, 0x4, R2 ;  /* 0x000000040f0e7825 */ /* 0x000fe200078e0202 */
[----:B------:R-:W5:Y:S03]  /*03c0*/  LDG.E R18, desc[UR6][R18.64] ;  /* 0x0000000612127981 */ /* 0x000f66000c1e1900 */
[----:B------:R-:W-:Y:S02]  /*03d0*/  IMAD.IADD R21, R12, 0x1, -R23 ;  /* 0x000000010c157824 */ /* 0x000fe400078e0a17 */
[--C-:B------:R-:W-:Y:S01]  /*03e0*/  IMAD.WIDE R12, R13, 0x4, R2.reuse ;  /* 0x000000040d0c7825 */ /* 0x100fe200078e0202 */
[----:B------:R-:W5:Y:S03]  /*03f0*/  LDG.E R14, desc[UR6][R14.64] ;  /* 0x000000060e0e7981 */ /* 0x000f66000c1e1900 */
[----:B------:R-:W-:-:S02]  /*0400*/  IMAD.WIDE R20, R21, 0x4, R2 ;  /* 0x0000000415147825 */ /* 0x000fc400078e0202 */
[----:B------:R-:W5:Y:S04]  /*0410*/  LDG.E R12, desc[UR6][R12.64] ;  /* 0x000000060c0c7981 */ /* 0x000f68000c1e1900 */
[----:B------:R-:W5:Y:S01]  /*0420*/  LDG.E R20, desc[UR6][R20.64] ;  /* 0x0000000614147981 */ /* 0x000f62000c1e1900 */
[----:B------:R-:W-:-:S04]  /*0430*/  UIADD3 UR4, UPT, UPT, UR4, 0x8, URZ ;  /* 0x0000000804047890 */ /* 0x000fc8000fffe0ff */
[----:B------:R-:W-:Y:S01]  /*0440*/  UISETP.NE.AND UP0, UPT, UR4, 0x3ef, UPT ;  /* 0x000003ef0400788c */ /* 0x000fe2000bf05270 */
[----:B------:R-:W-:Y:S01]  /*0450*/  IADD3 R4, PT, PT, R4, 0x8, RZ ;  /* 0x0000000804047810 */ /* 0x000fe20007ffe0ff */
[----:B--2---:R-:W-:-:S04]  /*0460*/  FADD R7, R7, R0 ;  /* 0x0000000007077221 */ /* 0x004fc80000000000 */
[----:B---3--:R-:W-:-:S04]  /*0470*/  FADD R7, R7, R8 ;  /* 0x0000000807077221 */ /* 0x008fc80000000000 */
[----:B----4-:R-:W-:-:S04]  /*0480*/  FADD R7, R7, R10 ;  /* 0x0000000a07077221 */ /* 0x010fc80000000000 */
[----:B-----5:R-:W-:-:S04]  /*0490*/  FADD R7, R7, R16 ;  /* 0x0000001007077221 */ /* 0x020fc80000000000 */
[----:B------:R-:W-:-:S04]  /*04a0*/  FADD R7, R7, R18 ;  /* 0x0000001207077221 */ /* 0x000fc80000000000 */
[----:B------:R-:W-:-:S04]  /*04b0*/  FADD R7, R7, R14 ;  /* 0x0000000e07077221 */ /* 0x000fc80000000000 */
[----:B------:R-:W-:-:S04]  /*04c0*/  FADD R7, R7, R12 ;  /* 0x0000000c07077221 */ /* 0x000fc80000000000 */
[----:B------:R-:W-:Y:S01]  /*04d0*/  FADD R0, R7, R20 ;  /* 0x0000001407007221 */ /* 0x000fe20000000000 */
[----:B------:R-:W-:Y:S06]  /*04e0*/  BRA.U UP0, `(.L_x_3) ;  /* 0xfffffff900f47547 */ /* 0x000fec000b83ffff */
[----:B------:R-:W-:-:S05]  /*04f0*/  IMAD.WIDE R2, R5, 0x4, R2 ;  /* 0x0000000405027825 */ /* 0x000fca00078e0202 */
[----:B------:R-:W-:Y:S01]  /*0500*/  STG.E desc[UR6][R2.64], R0 ;  /* 0x0000000002007986 */ /* 0x000fe2000c101906 */
[----:B------:R-:W-:Y:S05]  /*0510*/  EXIT ;  /* 0x000000000000794d */ /* 0x000fea0003800000 */
.L_x_4:
        /* <DEDUP_REMOVED lines=14> */
.L_x_19:


//--------------------- .text._Z14compute_stressPf --------------------------
	.section	.text._Z14compute_stressPf,"ax",@progbits
	.align	128
        .global         _Z14compute_stressPf
        .type           _Z14compute_stressPf,@function
        .size           _Z14compute_stressPf,(.L_x_20 - _Z14compute_stressPf)
        .other          _Z14compute_stressPf,@"STO_CUDA_ENTRY STV_DEFAULT"
_Z14compute_stressPf:
.text._Z14compute_stressPf:
        /* <DEDUP_REMOVED lines=11> */
[----:B------:R-:W-:Y:S01]  /*00b0*/  IMAD.MOV.U32 R11, RZ, RZ, RZ ;  /* 0x000000ffff0b7224 */ /* 0x000fe200078e00ff */
[----:B------:R-:W-:-:S06]  /*00c0*/  UMOV UR4, URZ ;  /* 0x000000ff00047c82 */ /* 0x000fcc0008000000 */
.L_x_15:
[----:B------:R-:W-:Y:S01]  /*00d0*/  I2FP.F32.U32 R5, UR4 ;  /* 0x0000000400057c45 */ /* 0x000fe20008201000 */
[----:B------:R-:W-:Y:S04]  /*00e0*/  BSSY.RECONVERGENT B0, `(.L_x_5) ;  /* 0x000006b000007945 */ /* 0x000fe80003800200 */
[----:B-----5:R-:W-:-:S04]  /*00f0*/  FMUL R14, R10, R5 ;  /* 0x000000050a0e7220 */ /* 0x020fc80000400000 */
[C---:B------:R-:W-:Y:S01]  /*0100*/  FMUL R0, R14.reuse, 0.63661974668502807617 ;  /* 0x3f22f9830e007820 */ /* 0x040fe20000400000 */
[----:B------:R-:W-:-:S05]  /*0110*/  FSETP.GE.AND P0, PT, |R14|, 105615, PT ;  /* 0x47ce47800e00780b */ /* 0x000fca0003f06200 */
[----:B------:R-:W1:Y:S02]  /*0120*/  F2I.NTZ R0, R0 ;  /* 0x0000000000007305 */ /* 0x000e640000203100 */
[----:B-1----:R-:W-:Y:S01]  /*0130*/  I2FP.F32.S32 R5, R0 ;  /* 0x0000000000057245 */ /* 0x002fe20000201400 */
[----:B------:R-:W-:-:S04]  /*0140*/  IMAD.MOV.U32 R8, RZ, RZ, R0 ;  /* 0x000000ffff087224 */ /* 0x000fc800078e0000 */
[----:B------:R-:W-:-:S04]  /*0150*/  FFMA R4, R5, -1.5707962512969970703, R14 ;  /* 0xbfc90fda05047823 */ /* 0x000fc8000000000e */
[----:B------:R-:W-:-:S04]  /*0160*/  FFMA R4, R5, -7.5497894158615963534e-08, R4 ;  /* 0xb3a2216805047823 */ /* 0x000fc80000000004 */
[----:B------:R-:W-:-:S04]  /*0170*/  FFMA R4, R5, -5.3903029534742383927e-15, R4 ;  /* 0xa7c234c505047823 */ /* 0x000fc80000000004 */
[----:B------:R-:W-:Y:S01]  /*0180*/  IMAD.MOV.U32 R5, RZ, RZ, R4 ;  /* 0x000000ffff057224 */ /* 0x000fe200078e0004 */
[----:B------:R-:W-:Y:S06]  /*0190*/  @!P0 BRA `(.L_x_6) ;  /* 0x00000004007c8947 */ /* 0x000fec0003800000 */
[----:B------:R-:W-:-:S13]  /*01a0*/  FSETP.NEU.AND P0, PT, |R14|, +INF , PT ;  /* 0x7f8000000e00780b */ /* 0x000fda0003f0d200 */
[----:B------:R-:W-:Y:S01]  /*01b0*/  @!P0 FMUL R5, RZ, R14 ;  /* 0x0000000eff058220 */ /* 0x000fe20000400000 */
[----:B------:R-:W-:Y:S01]  /*01c0*/  @!P0 IMAD.MOV.U32 R0, RZ, RZ, RZ ;  /* 0x000000ffff008224 */ /* 0x000fe200078e00ff */
[----:B------:R-:W-:Y:S06]  /*01d0*/  @!P0 BRA `(.L_x_6) ;  /* 0x00000004006c8947 */ /* 0x000fec0003800000 */
[----:B------:R-:W-:Y:S01]  /*01e0*/  IMAD.SHL.U32 R5, R14, 0x100, RZ ;  /* 0x000001000e057824 */ /* 0x000fe200078e00ff */
[----:B------:R-:W1:Y:S01]  /*01f0*/  LDCU.64 UR10, c[0x4][URZ] ;  /* 0x01000000ff0a77ac */ /* 0x000e620008000a00 */
[----:B------:R-:W-:Y:S02]  /*0200*/  IMAD.MOV.U32 R0, RZ, RZ, RZ ;  /* 0x000000ffff007224 */ /* 0x000fe400078e00ff */
[----:B------:R-:W-:Y:S01]  /*0210*/  IMAD.MOV.U32 R13, RZ, RZ, RZ ;  /* 0x000000ffff0d7224 */ /* 0x000fe200078e00ff */
[----:B------:R-:W-:Y:S01]  /*0220*/  LOP3.LUT R9, R5, 0x80000000, RZ, 0xfc, !PT ;  /* 0x8000000005097812 */ /* 0x000fe200078efcff */
[----:B------:R-:W-:Y:S01]  /*0230*/  UMOV UR6, URZ ;  /* 0x000000ff00067c82 */ /* 0x000fe20008000000 */
[----:B------:R-:W-:-:S05]  /*0240*/  UMOV UR5, URZ ;  /* 0x000000ff00057c82 */ /* 0x000fca0008000000 */
.L_x_7:
[----:B-1----:R-:W-:Y:S01]  /*0250*/  MOV R24, UR10 ;  /* 0x0000000a00187c02 */ /* 0x002fe20008000f00 */
[----:B------:R-:W-:-:S05]  /*0260*/  IMAD.U32 R25, RZ, RZ, UR11 ;  /* 0x0000000bff197e24 */ /* 0x000fca000f8e00ff */
[----:B------:R-:W2:Y:S01]  /*0270*/  LDG.E.CONSTANT R6, desc[UR8][R24.64] ;  /* 0x0000000818067981 */ /* 0x000ea2000c1e9900 */
[----:B------:R-:W-:Y:S01]  /*0280*/  UIADD3 UR5, UPT, UPT, UR5, 0x1, URZ ;  /* 0x0000000105057890 */ /* 0x000fe2000fffe0ff */
[C---:B------:R-:W-:Y:S01]  /*0290*/  ISETP.EQ.AND P0, PT, R13.reuse, RZ, PT ;  /* 0x000000ff0d00720c */ /* 0x040fe20003f02270 */
[----:B------:R-:W-:Y:S01]  /*02a0*/  UIADD3 UR10, UP1, UPT, UR10, 0x4, URZ ;  /* 0x000000040a0a7890 */ /* 0x000fe2000ff3e0ff */
[C---:B------:R-:W-:Y:S01]  /*02b0*/  ISETP.EQ.AND P1, PT, R13.reuse, 0x4, PT ;  /* 0x000000040d00780c */ /* 0x040fe20003f22270 */
[----:B------:R-:W-:Y:S01]  /*02c0*/  UISETP.NE.AND UP0, UPT, UR5, 0x6, UPT ;  /* 0x000000060500788c */ /* 0x000fe2000bf05270 */
[C---:B------:R-:W-:Y:S01]  /*02d0*/  ISETP.EQ.AND P2, PT, R13.reuse, 0x8, PT ;  /* 0x000000080d00780c */ /* 0x040fe20003f42270 */
[----:B------:R-:W-:Y:S01]  /*02e0*/  UIADD3.X UR11, UPT, UPT, URZ, UR11, URZ, UP1, !UPT ;  /* 0x0000000bff0b7290 */ /* 0x000fe20008ffe4ff */
[C---:B------:R-:W-:Y:S02]  /*02f0*/  ISETP.EQ.AND P3, PT, R13.reuse, 0xc, PT ;  /* 0x0000000c0d00780c */ /* 0x040fe40003f62270 */
[----:B------:R-:W-:-:S02]  /*0300*/  ISETP.EQ.AND P4, PT, R13, 0x10, PT ;  /* 0x000000100d00780c */ /* 0x000fc40003f82270 */
[C---:B------:R-:W-:Y:S02]  /*0310*/  ISETP.EQ.AND P5, PT, R13.reuse, 0x14, PT ;  /* 0x000000140d00780c */ /* 0x040fe40003fa2270 */
[----:B------:R-:W-:Y:S01]  /*0320*/  IADD3 R13, PT, PT, R13, 0x4, RZ ;  /* 0x000000040d0d7810 */ /* 0x000fe20007ffe0ff */
[----:B--2---:R-:W-:-:S03]  /*0330*/  IMAD.WIDE.U32 R6, R6, R9, RZ ;  /* 0x0000000906067225 */ /* 0x004fc600078e00ff */
[----:B------:R-:W-:-:S04]  /*0340*/  IADD3 R5, P6, PT, R6, R0, RZ ;  /* 0x0000000006057210 */ /* 0x000fc80007fde0ff */
[----:B------:R-:W-:Y:S01]  /*0350*/  IADD3.X R0, PT, PT, R7, UR6, RZ, P6, !PT ;  /* 0x0000000607007c10 */ /* 0x000fe2000b7fe4ff */
[--C-:B------:R-:W-:Y:S02]  /*0360*/  @P0 IMAD.MOV.U32 R12, RZ, RZ, R5.reuse ;  /* 0x000000ffff0c0224 */ /* 0x100fe400078e0005 */
[--C-:B------:R-:W-:Y:S02]  /*0370*/  @P1 IMAD.MOV.U32 R17, RZ, RZ, R5.reuse ;  /* 0x000000ffff111224 */ /* 0x100fe400078e0005 */
[--C-:B------:R-:W-:Y:S02]  /*0380*/  @P2 IMAD.MOV.U32 R19, RZ, RZ, R5.reuse ;  /* 0x000000ffff132224 */ /* 0x100fe400078e0005 */
[--C-:B------:R-:W-:Y:S02]  /*0390*/  @P3 IMAD.MOV.U32 R20, RZ, RZ, R5.reuse ;  /* 0x000000ffff143224 */ /* 0x100fe400078e0005 */
[--C-:B------:R-:W-:Y:S02]  /*03a0*/  @P4 IMAD.MOV.U32 R21, RZ, RZ, R5.reuse ;  /* 0x000000ffff154224 */ /* 0x100fe400078e0005 */
[----:B------:R-:W-:Y:S01]  /*03b0*/  @P5 IMAD.MOV.U32 R22, RZ, RZ, R5 ;  /* 0x000000ffff165224 */ /* 0x000fe200078e0005 */
[----:B------:R-:W-:Y:S06]  /*03c0*/  BRA.U UP0, `(.L_x_7) ;  /* 0xfffffffd00a07547 */ /* 0x000fec000b83ffff */
[----:B------:R-:W-:Y:S01]  /*03d0*/  SHF.R.U32.HI R6, RZ, 0x17, R14 ;  /* 0x00000017ff067819 */ /* 0x000fe2000001160e */
[----:B------:R-:W-:Y:S03]  /*03e0*/  BSSY.RECONVERGENT B1, `(.L_x_8) ;  /* 0x0000028000017945 */ /* 0x000fe60003800200 */
[C---:B------:R-:W-:Y:S02]  /*03f0*/  LOP3.LUT R5, R6.reuse, 0xe0, RZ, 0xc0, !PT ;  /* 0x000000e006057812 */ /* 0x040fe400078ec0ff */
[----:B------:R-:W-:-:S03]  /*0400*/  LOP3.LUT P6, RZ, R6, 0x1f, RZ, 0xc0, !PT ;  /* 0x0000001f06ff7812 */ /* 0x000fc600078cc0ff */
[----:B------:R-:W-:-:S05]  /*0410*/  VIADD R5, R5, 0xffffff80 ;  /* 0xffffff8005057836 */ /* 0x000fca0000000000 */
[----:B------:R-:W-:-:S05]  /*0420*/  SHF.R.U32.HI R5, RZ, 0x5, R5 ;  /* 0x00000005ff057819 */ /* 0x000fca0000011605 */
[----:B------:R-:W-:-:S05]  /*0430*/  IMAD.U32 R9, R5, -0x4, RZ ;  /* 0xfffffffc05097824 */ /* 0x000fca00078e00ff */
[C---:B------:R-:W-:Y:S02]  /*0440*/  ISETP.EQ.AND P3, PT, R9.reuse, -0x18, PT ;  /* 0xffffffe80900780c */ /* 0x040fe40003f62270 */
[C---:B------:R-:W-:Y:S02]  /*0450*/  ISETP.EQ.AND P4, PT, R9.reuse, -0x14, PT ;  /* 0xffffffec0900780c */ /* 0x040fe40003f82270 */
[C---:B------:R-:W-:Y:S02]  /*0460*/  ISETP.EQ.AND P2, PT, R9.reuse, -0x10, PT ;  /* 0xfffffff00900780c */ /* 0x040fe40003f42270 */
[C---:B------:R-:W-:Y:S02]  /*0470*/  ISETP.EQ.AND P1, PT, R9.reuse, -0xc, PT ;  /* 0xfffffff40900780c */ /* 0x040fe40003f22270 */
[C---:B------:R-:W-:Y:S02]  /*0480*/  ISETP.EQ.AND P0, PT, R9.reuse, -0x8, PT ;  /* 0xfffffff80900780c */ /* 0x040fe40003f02270 */
[----:B------:R-:W-:-:S03]  /*0490*/  ISETP.EQ.AND P5, PT, R9, RZ, PT ;  /* 0x000000ff0900720c */ /* 0x000fc60003fa2270 */
[--C-:B------:R-:W-:Y:S01]  /*04a0*/  @P3 IMAD.MOV.U32 R5, RZ, RZ, R12.reuse ;  /* 0x000000ffff053224 */ /* 0x100fe200078e000c */
[C---:B------:R-:W-:Y:S01]  /*04b0*/  ISETP.EQ.AND P3, PT, R9.reuse, -0x4, PT ;  /* 0xfffffffc0900780c */ /* 0x040fe20003f62270 */
[----:B------:R-:W-:Y:S02]  /*04c0*/  @P4 IMAD.MOV.U32 R7, RZ, RZ, R12 ;  /* 0x000000ffff074224 */ /* 0x000fe400078e000c */
[--C-:B------:R-:W-:Y:S01]  /*04d0*/  @P4 IMAD.MOV.U32 R5, RZ, RZ, R17.reuse ;  /* 0x000000ffff054224 */ /* 0x100fe200078e0011 */
[----:B------:R-:W-:Y:S01]  /*04e0*/  ISETP.EQ.AND P4, PT, R9, 0x4, PT ;  /* 0x000000040900780c */ /* 0x000fe20003f82270 */
[----:B------:R-:W-:Y:S01]  /*04f0*/  @P2 IMAD.MOV.U32 R7, RZ, RZ, R17 ;  /* 0x000000ffff072224 */ /* 0x000fe200078e0011 */
[----:B------:R-:W-:Y:S01]  /*0500*/  @P2 MOV R5, R19 ;  /* 0x0000001300052202 */ /* 0x000fe20000000f00 */
[----:B------:R-:W-:Y:S02]  /*0510*/  @P1 IMAD.MOV.U32 R7, RZ, RZ, R19 ;  /* 0x000000ffff071224 */ /* 0x000fe400078e0013 */
[----:B------:R-:W-:-:S02]  /*0520*/  @P1 IMAD.MOV.U32 R5, RZ, RZ, R20 ;  /* 0x000000ffff051224 */ /* 0x000fc400078e0014 */
[----:B------:R-:W-:Y:S02]  /*0530*/  @P0 IMAD.MOV.U32 R7, RZ, RZ, R20 ;  /* 0x000000ffff070224 */ /* 0x000fe400078e0014 */
[--C-:B------:R-:W-:Y:S02]  /*0540*/  @P0 IMAD.MOV.U32 R5, RZ, RZ, R21.reuse ;  /* 0x000000ffff050224 */ /* 0x100fe400078e0015 */
[----:B------:R-:W-:Y:S01]  /*0550*/  @P3 IMAD.MOV.U32 R7, RZ, RZ, R21 ;  /* 0x000000ffff073224 */ /* 0x000fe200078e0015 */
[----:B------:R-:W-:Y:S01]  /*0560*/  @P5 MOV R7, R22 ;  /* 0x0000001600075202 */ /* 0x000fe20000000f00 */
[----:B------:R-:W-:Y:S02]  /*0570*/  @P3 IMAD.MOV.U32 R5, RZ, RZ, R22 ;  /* 0x000000ffff053224 */ /* 0x000fe400078e0016 */
[--C-:B------:R-:W-:Y:S02]  /*0580*/  @P5 IMAD.MOV.U32 R5, RZ, RZ, R0.reuse ;  /* 0x000000ffff055224 */ /* 0x100fe400078e0000 */
[----:B------:R-:W-:Y:S01]  /*0590*/  @P4 IMAD.MOV.U32 R7, RZ, RZ, R0 ;  /* 0x000000ffff074224 */ /* 0x000fe200078e0000 */
[----:B------:R-:W-:Y:S06]  /*05a0*/  @!P6 BRA `(.L_x_9) ;  /* 0x00000000002ce947 */ /* 0x000fec0003800000 */
[----:B------:R-:W-:Y:S01]  /*05b0*/  @P2 IMAD.MOV.U32 R16, RZ, RZ, R12 ;  /* 0x000000ffff102224 */ /* 0x000fe200078e000c */
[----:B------:R-:W-:Y:S01]  /*05c0*/  LOP3.LUT R6, R6, 0x1f, RZ, 0xc0, !PT ;  /* 0x0000001f06067812 */ /* 0x000fe200078ec0ff */
[----:B------:R-:W-:Y:S02]  /*05d0*/  @P1 IMAD.MOV.U32 R16, RZ, RZ, R17 ;  /* 0x000000ffff101224 */ /* 0x000fe400078e0011 */
[----:B------:R-:W-:Y:S01]  /*05e0*/  @P0 IMAD.MOV.U32 R16, RZ, RZ, R19 ;  /* 0x000000ffff100224 */ /* 0x000fe200078e0013 */
[----:B------:R-:W-:Y:S01]  /*05f0*/  ISETP.EQ.AND P0, PT, R9, 0x8, PT ;  /* 0x000000080900780c */ /* 0x000fe20003f02270 */
[----:B------:R-:W-:Y:S01]  /*0600*/  @P3 IMAD.MOV.U32 R16, RZ, RZ, R20 ;  /* 0x000000ffff103224 */ /* 0x000fe200078e0014 */
[----:B------:R-:W-:Y:S01]  /*0610*/  @P5 MOV R16, R21 ;  /* 0x0000001500105202 */ /* 0x000fe20000000f00 */
[----:B------:R-:W-:Y:S01]  /*0620*/  @P4 IMAD.MOV.U32 R16, RZ, RZ, R22 ;  /* 0x000000ffff104224 */ /* 0x000fe200078e0016 */
[----:B------:R-:W-:-:S09]  /*0630*/  SHF.L.W.U32.HI R5, R7, R6, R5 ;  /* 0x0000000607057219 */ /* 0x000fd20000010e05 */
[----:B------:R-:W-:-:S05]  /*0640*/  @P0 IMAD.MOV.U32 R16, RZ, RZ, R0 ;  /* 0x000000ffff100224 */ /* 0x000fca00078e0000 */
[----:B------:R-:W-:-:S07]  /*0650*/  SHF.L.W.U32.HI R7, R16, R6, R7 ;  /* 0x0000000610077219 */ /* 0x000fce0000010e07 */
.L_x_9:
[----:B------:R-:W-:Y:S05]  /*0660*/  BSYNC.RECONVERGENT B1 ;  /* 0x0000000000017941 */ /* 0x000fea0003800200 */
.L_x_8:
[C---:B------:R-:W-:Y:S01]  /*0670*/  SHF.L.W.U32.HI R9, R7.reuse, 0x2, R5 ;  /* 0x0000000207097819 */ /* 0x040fe20000010e05 */
[----:B------:R-:W-:Y:S01]  /*0680*/  IMAD.SHL.U32 R7, R7, 0x4, RZ ;  /* 0x0000000407077824 */ /* 0x000fe200078e00ff */
[----:B------:R-:W-:Y:S01]  /*0690*/  UMOV UR6, 0x54442d19 ;  /* 0x54442d1900067882 */ /* 0x000fe20000000000 */
[----:B------:R-:W-:Y:S01]  /*06a0*/  UMOV UR7, 0x3bf921fb ;  /* 0x3bf921fb00077882 */ /* 0x000fe20000000000 */
[----:B------:R-:W-:Y:S02]  /*06b0*/  SHF.R.S32.HI R0, RZ, 0x1f, R9 ;  /* 0x0000001fff007819 */ /* 0x000fe40000011409 */
[----:B------:R-:W-:Y:S02]  /*06c0*/  ISETP.GE.AND P0, PT, R14, RZ, PT ;  /* 0x000000ff0e00720c */ /* 0x000fe40003f06270 */
[C---:B------:R-:W-:Y:S02]  /*06d0*/  LOP3.LUT R6, R0.reuse, R7, RZ, 0x3c, !PT ;  /* 0x0000000700067212 */ /* 0x040fe400078e3cff */
[----:B------:R-:W-:-:S02]  /*06e0*/  LOP3.LUT R7, R0, R9, RZ, 0x3c, !PT ;  /* 0x0000000900077212 */ /* 0x000fc400078e3cff */
[----:B------:R-:W-:Y:S02]  /*06f0*/  SHF.R.U32.HI R0, RZ, 0x1e, R5 ;  /* 0x0000001eff007819 */ /* 0x000fe40000011605 */
[C---:B------:R-:W-:Y:S02]  /*0700*/  LOP3.LUT R5, R9.reuse, R14, RZ, 0x3c, !PT ;  /* 0x0000000e09057212 */ /* 0x040fe400078e3cff */
[----:B------:R-:W1:Y:S01]  /*0710*/  I2F.F64.S64 R6, R6 ;  /* 0x0000000600067312 */ /* 0x000e620000301c00 */
[----:B------:R-:W-:Y:S02]  /*0720*/  LEA.HI R0, R9, R0, RZ, 0x1 ;  /* 0x0000000009007211 */ /* 0x000fe400078f08ff */
[----:B------:R-:W-:-:S03]  /*0730*/  ISETP.GE.AND P1, PT, R5, RZ, PT ;  /* 0x000000ff0500720c */ /* 0x000fc60003f26270 */
[----:B------:R-:W-:-:S04]  /*0740*/  IMAD.MOV R5, RZ, RZ, -R0 ;  /* 0x000000ffff057224 */ /* 0x000fc800078e0a00 */
[----:B------:R-:W-:Y:S01]  /*0750*/  @!P0 IMAD.MOV.U32 R0, RZ, RZ, R5 ;  /* 0x000000ffff008224 */ /* 0x000fe200078e0005 */
[----:B-1----:R-:W-:-:S10]  /*0760*/  DMUL R24, R6, UR6 ;  /* 0x0000000606187c28 */ /* 0x002fd40008000000 */
[----:B------:R-:W1:Y:S02]  /*0770*/  F2F.F32.F64 R24, R24 ;  /* 0x0000001800187310 */ /* 0x000e640000301000 */
[----:B-1----:R-:W-:-:S07]  /*0780*/  FSEL R5, -R24, R24, !P1 ;  /* 0x0000001818057208 */ /* 0x002fce0004800100 */
.L_x_6:
[----:B------:R-:W-:Y:S05]  /*0790*/  BSYNC.RECONVERGENT B0 ;  /* 0x0000000000007941 */ /* 0x000fea0003800200 */
.L_x_5:
[----:B------:R-:W-:Y:S02]  /*07a0*/  IMAD.MOV.U32 R15, RZ, RZ, 0x37cbac00 ;  /* 0x37cbac00ff0f7424 */ /* 0x000fe400078e00ff */
[----:B------:R-:W-:Y:S01]  /*07b0*/  FMUL R6, R5, R5 ;  /* 0x0000000505067220 */ /* 0x000fe20000400000 */
[----:B------:R-:W-:Y:S01]  /*07c0*/  LOP3.LUT R9, R0, 0x1, RZ, 0xc0, !PT ;  /* 0x0000000100097812 */ /* 0x000fe200078ec0ff */
[----:B------:R-:W-:Y:S01]  /*07d0*/  IMAD.MOV.U32 R13, RZ, RZ, 0x3effffff ;  /* 0x3effffffff0d7424 */ /* 0x000fe200078e00ff */
[----:B------:R-:W-:Y:S01]  /*07e0*/  MOV R16, 0x3d2aaabb ;  /* 0x3d2aaabb00107802 */ /* 0x000fe20000000f00 */
[----:B------:R-:W-:Y:S01]  /*07f0*/  FFMA R7, R6, R15, -0.0013887860113754868507 ;  /* 0xbab607ed06077423 */ /* 0x000fe2000000000f */
[----:B------:R-:W-:Y:S01]  /*0800*/  ISETP.NE.U32.AND P0, PT, R9, 0x1, PT ;  /* 0x000000010900780c */ /* 0x000fe20003f05070 */
[----:B------:R-:W-:Y:S01]  /*0810*/  BSSY.RECONVERGENT B0, `(.L_x_10) ;  /* 0x0000068000007945 */ /* 0x000fe20003800200 */
[----:B------:R-:W-:Y:S02]  /*0820*/  LOP3.LUT P1, RZ, R0, 0x2, RZ, 0xc0, !PT ;  /* 0x0000000200ff7812 */ /* 0x000fe4000782c0ff */
[----:B------:R-:W-:-:S02]  /*0830*/  FSEL R7, R7, -0.00019574658654164522886, !P0 ;  /* 0xb94d415307077808 */ /* 0x000fc40004000000 */
[----:B------:R-:W-:Y:S02]  /*0840*/  FSEL R9, R16, 0.0083327032625675201416, !P0 ;  /* 0x3c0885e410097808 */ /* 0x000fe40004000000 */
[----:B------:R-:W-:Y:S02]  /*0850*/  FSEL R0, R5, 1, P0 ;  /* 0x3f80000005007808 */ /* 0x000fe40000000000 */
[----:B------:R-:W-:Y:S01]  /*0860*/  FSEL R18, -R13, -0.16666662693023681641, !P0 ;  /* 0xbe2aaaa80d127808 */ /* 0x000fe20004000100 */
[----:B------:R-:W-:Y:S01]  /*0870*/  FFMA R7, R6, R7, R9 ;  /* 0x0000000706077223 */ /* 0x000fe20000000009 */
[----:B------:R-:W-:Y:S01]  /*0880*/  FSETP.GE.AND P0, PT, |R14|, 105615, PT ;  /* 0x47ce47800e00780b */ /* 0x000fe20003f06200 */
[C---:B------:R-:W-:Y:S02]  /*0890*/  FFMA R5, R6.reuse, R0, RZ ;  /* 0x0000000006057223 */ /* 0x040fe400000000ff */
[----:B------:R-:W-:-:S04]  /*08a0*/  FFMA R18, R6, R7, R18 ;  /* 0x0000000706127223 */ /* 0x000fc80000000012 */
[----:B------:R-:W-:-:S04]  /*08b0*/  FFMA R18, R5, R18, R0 ;  /* 0x0000001205127223 */ /* 0x000fc80000000000 */
[----:B------:R-:W-:Y:S02]  /*08c0*/  @P1 FADD R18, RZ, -R18 ;  /* 0x80000012ff121221 */ /* 0x000fe40000000000 */
[----:B------:R-:W-:Y:S05]  /*08d0*/  @!P0 BRA `(.L_x_11) ;  /* 0x00000004006c8947 */ /* 0x000fea0003800000 */
[----:B------:R-:W-:-:S13]  /*08e0*/  FSETP.NEU.AND P0, PT, |R14|, +INF , PT ;  /* 0x7f8000000e00780b */ /* 0x000fda0003f0d200 */
[----:B------:R-:W-:Y:S01]  /*08f0*/  @!P0 FMUL R4, RZ, R14 ;  /* 0x0000000eff048220 */ /* 0x000fe20000400000 */
[----:B------:R-:W-:Y:S01]  /*0900*/  @!P0 IMAD.MOV.U32 R8, RZ, RZ, RZ ;  /* 0x000000ffff088224 */ /* 0x000fe200078e00ff */
[----:B------:R-:W-:Y:S06]  /*0910*/  @!P0 BRA `(.L_x_11) ;  /* 0x00000004005c8947 */ /* 0x000fec0003800000 */
[----:B------:R-:W1:Y:S01]  /*0920*/  LDC.64 R4, c[0x4][RZ] ;  /* 0x01000000ff047b82 */ /* 0x000e620000000a00 */
[----:B------:R-:W-:Y:S01]  /*0930*/  IMAD.SHL.U32 R0, R14, 0x100, RZ ;  /* 0x000001000e007824 */ /* 0x000fe200078e00ff */
[----:B------:R-:W-:Y:S01]  /*0940*/  UMOV UR5, URZ ;  /* 0x000000ff00057c82 */ /* 0x000fe20008000000 */
[----:B------:R-:W-:Y:S02]  /*0950*/  IMAD.MOV.U32 R23, RZ, RZ, RZ ;  /* 0x000000ffff177224 */ /* 0x000fe400078e00ff */
[----:B------:R-:W-:Y:S01]  /*0960*/  IMAD.MOV.U32 R25, RZ, RZ, RZ ;  /* 0x000000ffff197224 */ /* 0x000fe200078e00ff */
[----:B------:R-:W-:-:S07]  /*0970*/  LOP3.LUT R27, R0, 0x80000000, RZ, 0xfc, !PT ;  /* 0x80000000001b7812 */ /* 0x000fce00078efcff */
.L_x_12:
[----:B-1----:R-:W-:-:S06]  /*0980*/  IMAD.WIDE.U32 R6, R25, 0x4, R4 ;  /* 0x0000000419067825 */ /* 0x002fcc00078e0004 */
[----:B------:R-:W2:Y:S01]  /*0990*/  LDG.E.CONSTANT R6, desc[UR8][R6.64] ;  /* 0x0000000806067981 */ /* 0x000ea2000c1e9900 */
[C---:B------:R-:W-:Y:S01]  /*09a0*/  IMAD.SHL.U32 R0, R25.reuse, 0x4, RZ ;  /* 0x0000000419007824 */ /* 0x040fe200078e00ff */
[----:B------:R-:W-:-:S04]  /*09b0*/  IADD3 R25, PT, PT, R25, 0x1, RZ ;  /* 0x0000000119197810 */ /* 0x000fc80007ffe0ff */
[C---:B------:R-:W-:Y:S02]  /*09c0*/  ISETP.EQ.AND P0, PT, R0.reuse, RZ, PT ;  /* 0x000000ff0000720c */ /* 0x040fe40003f02270 */
[C---:B------:R-:W-:Y:S02]  /*09d0*/  ISETP.EQ.AND P5, PT, R0.reuse, 0x4, PT ;  /* 0x000000040000780c */ /* 0x040fe40003fa2270 */
[C---:B------:R-:W-:Y:S02]  /*09e0*/  ISETP.EQ.AND P4, PT, R0.reuse, 0x8, PT ;  /* 0x000000080000780c */ /* 0x040fe40003f82270 */
[C---:B------:R-:W-:Y:S02]  /*09f0*/  ISETP.EQ.AND P3, PT, R0.reuse, 0xc, PT ;  /* 0x0000000c0000780c */ /* 0x040fe40003f62270 */
[C---:B------:R-:W-:Y:S02]  /*0a00*/  ISETP.EQ.AND P2, PT, R0.reuse, 0x10, PT ;  /* 0x000000100000780c */ /* 0x040fe40003f42270 */
[----:B------:R-:W-:Y:S01]  /*0a10*/  ISETP.EQ.AND P1, PT, R0, 0x14, PT ;  /* 0x000000140000780c */ /* 0x000fe20003f22270 */
[----:B--2---:R-:W-:-:S03]  /*0a20*/  IMAD.WIDE.U32 R8, R6, R27, RZ ;  /* 0x0000001b06087225 */ /* 0x004fc600078e00ff */
[----:B------:R-:W-:-:S04]  /*0a30*/  IADD3 R0, P6, PT, R8, R23, RZ ;  /* 0x0000001708007210 */ /* 0x000fc80007fde0ff */
[----:B------:R-:W-:Y:S01]  /*0a40*/  IADD3.X R23, PT, PT, R9, UR5, RZ, P6, !PT ;  /* 0x0000000509177c10 */ /* 0x000fe2000b7fe4ff */
[--C-:B------:R-:W-:Y:S01]  /*0a50*/  @P0 IMAD.MOV.U32 R12, RZ, RZ, R0.reuse ;  /* 0x000000ffff0c0224 */ /* 0x100fe200078e0000 */
[----:B------:R-:W-:Y:S01]  /*0a60*/  ISETP.NE.AND P6, PT, R25, 0x6, PT ;  /* 0x000000061900780c */ /* 0x000fe20003fc5270 */
[--C-:B------:R-:W-:Y:S02]  /*0a70*/  @P5 IMAD.MOV.U32 R17, RZ, RZ, R0.reuse ;  /* 0x000000ffff115224 */ /* 0x100fe400078e0000 */
[--C-:B------:R-:W-:Y:S02]  /*0a80*/  @P4 IMAD.MOV.U32 R19, RZ, RZ, R0.reuse ;  /* 0x000000ffff134224 */ /* 0x100fe400078e0000 */
[--C-:B------:R-:W-:Y:S02]  /*0a90*/  @P3 IMAD.MOV.U32 R20, RZ, RZ, R0.reuse ;  /* 0x000000ffff143224 */ /* 0x100fe400078e0000 */
[--C-:B------:R-:W-:Y:S02]  /*0aa0*/  @P2 IMAD.MOV.U32 R21, RZ, RZ, R0.reuse ;  /* 0x000000ffff152224 */ /* 0x100fe400078e0000 */
[----:B------:R-:W-:-:S04]  /*0ab0*/  @P1 IMAD.MOV.U32 R22, RZ, RZ, R0 ;  /* 0x000000ffff161224 */ /* 0x000fc800078e0000 */
[----:B------:R-:W-:Y:S05]  /*0ac0*/  @P6 BRA `(.L_x_12) ;  /* 0xfffffffc00ac6947 */ /* 0x000fea000383ffff */
[----:B------:R-:W-:Y:S01]  /*0ad0*/  SHF.R.U32.HI R6, RZ, 0x17, R14 ;  /* 0x00000017ff067819 */ /* 0x000fe2000001160e */
[----:B------:R-:W-:Y:S03]  /*0ae0*/  BSSY.RECONVERGENT B1, `(.L_x_13) ;  /* 0x0000028000017945 */ /* 0x000fe60003800200 */
[C---:B------:R-:W-:Y:S02]  /*0af0*/  LOP3.LUT R0, R6.reuse, 0xe0, RZ, 0xc0, !PT ;  /* 0x000000e006007812 */ /* 0x040fe400078ec0ff */
[----:B------:R-:W-:Y:S02]  /*0b00*/  LOP3.LUT P6, RZ, R6, 0x1f, RZ, 0xc0, !PT ;  /* 0x0000001f06ff7812 */ /* 0x000fe400078cc0ff */
[----:B------:R-:W-:-:S04]  /*0b10*/  IADD3 R0, PT, PT, R0, -0x80, RZ ;  /* 0xffffff8000007810 */ /* 0x000fc80007ffe0ff */
[----:B------:R-:W-:-:S05]  /*0b20*/  SHF.R.U32.HI R0, RZ, 0x5, R0 ;  /* 0x00000005ff007819 */ /* 0x000fca0000011600 */
[----:B------:R-:W-:-:S05]  /*0b30*/  IMAD.U32 R7, R0, -0x4, RZ ;  /* 0xfffffffc00077824 */ /* 0x000fca00078e00ff */
[C---:B------:R-:W-:Y:S02]  /*0b40*/  ISETP.EQ.AND P3, PT, R7.reuse, -0x18, PT ;  /* 0xffffffe80700780c */ /* 0x040fe40003f62270 */
[C---:B------:R-:W-:Y:S02]  /*0b50*/  ISETP.EQ.AND P4, PT, R7.reuse, -0x14, PT ;  /* 0xffffffec0700780c */ /* 0x040fe40003f82270 */
[C---:B------:R-:W-:Y:S02]  /*0b60*/  ISETP.EQ.AND P2, PT, R7.reuse, -0x10, PT ;  /* 0xfffffff00700780c */ /* 0x040fe40003f42270 */
[C---:B------:R-:W-:Y:S02]  /*0b70*/  ISETP.EQ.AND P1, PT, R7.reuse, -0xc, PT ;  /* 0xfffffff40700780c */ /* 0x040fe40003f22270 */
[C---:B------:R-:W-:Y:S02]  /*0b80*/  ISETP.EQ.AND P0, PT, R7.reuse, -0x8, PT ;  /* 0xfffffff80700780c */ /* 0x040fe40003f02270 */
[----:B------:R-:W-:-:S03]  /*0b90*/  ISETP.EQ.AND P5, PT, R7, 0x4, PT ;  /* 0x000000040700780c */ /* 0x000fc60003fa2270 */
[--C-:B------:R-:W-:Y:S01]  /*0ba0*/  @P3 IMAD.MOV.U32 R0, RZ, RZ, R12.reuse ;  /* 0x000000ffff003224 */ /* 0x100fe200078e000c */
[C---:B------:R-:W-:Y:S01]  /*0bb0*/  ISETP.EQ.AND P3, PT, R7.reuse, -0x4, PT ;  /* 0xfffffffc0700780c */ /* 0x040fe20003f62270 */
[----:B------:R-:W-:Y:S02]  /*0bc0*/  @P4 IMAD.MOV.U32 R4, RZ, RZ, R12 ;  /* 0x000000ffff044224 */ /* 0x000fe400078e000c */
[--C-:B------:R-:W-:Y:S01]  /*0bd0*/  @P4 IMAD.MOV.U32 R0, RZ, RZ, R17.reuse ;  /* 0x000000ffff004224 */ /* 0x100fe200078e0011 */
[----:B------:R-:W-:Y:S01]  /*0be0*/  ISETP.EQ.AND P4, PT, R7, RZ, PT ;  /* 0x000000ff0700720c */ /* 0x000fe20003f82270 */
[----:B------:R-:W-:Y:S01]  /*0bf0*/  @P2 IMAD.MOV.U32 R4, RZ, RZ, R17 ;  /* 0x000000ffff042224 */ /* 0x000fe200078e0011 */
[----:B------:R-:W-:Y:S01]  /*0c00*/  @P1 MOV R4, R19 ;  /* 0x0000001300041202 */ /* 0x000fe20000000f00 */
[----:B------:R-:W-:Y:S02]  /*0c10*/  @P2 IMAD.MOV.U32 R0, RZ, RZ, R19 ;  /* 0x000000ffff002224 */ /* 0x000fe400078e0013 */
[----:B------:R-:W-:-:S02]  /*0c20*/  @P1 IMAD.MOV.U32 R0, RZ, RZ, R20 ;  /* 0x000000ffff001224 */ /* 0x000fc400078e0014 */
[----:B------:R-:W-:Y:S02]  /*0c30*/  @P0 IMAD.MOV.U32 R4, RZ, RZ, R20 ;  /* 0x000000ffff040224 */ /* 0x000fe400078e0014 */
[--C-:B------:R-:W-:Y:S02]  /*0c40*/  @P0 IMAD.MOV.U32 R0, RZ, RZ, R21.reuse ;  /* 0x000000ffff000224 */ /* 0x100fe400078e0015 */
[----:B------:R-:W-:Y:S02]  /*0c50*/  @P3 IMAD.MOV.U32 R4, RZ, RZ, R21 ;  /* 0x000000ffff043224 */ /* 0x000fe400078e0015 */
[--C-:B------:R-:W-:Y:S01]  /*0c60*/  @P3 IMAD.MOV.U32 R0, RZ, RZ, R22.reuse ;  /* 0x000000ffff003224 */ /* 0x100fe200078e0016 */
[----:B------:R-:W-:Y:S01]  /*0c70*/  @P4 MOV R0, R23 ;  /* 0x0000001700004202 */ /* 0x000fe20000000f00 */
[----:B------:R-:W-:Y:S02]  /*0c80*/  @P4 IMAD.MOV.U32 R4, RZ, RZ, R22 ;  /* 0x000000ffff044224 */ /* 0x000fe400078e0016 */
[----:B------:R-:W-:Y:S01]  /*0c90*/  @P5 IMAD.MOV.U32 R4, RZ, RZ, R23 ;  /* 0x000000ffff045224 */ /* 0x000fe200078e0017 */
[----:B------:R-:W-:Y:S06]  /*0ca0*/  @!P6 BRA `(.L_x_14) ;  /* 0x00000000002ce947 */ /* 0x000fec0003800000 */
[----:B------:R-:W-:Y:S02]  /*0cb0*/  @P2 IMAD.MOV.U32 R5, RZ, RZ, R12 ;  /* 0x000000ffff052224 */ /* 0x000fe400078e000c */
[----:B------:R-:W-:Y:S02]  /*0cc0*/  @P1 IMAD.MOV.U32 R5, RZ, RZ, R17 ;  /* 0x000000ffff051224 */ /* 0x000fe400078e0011 */
[----:B------:R-:W-:Y:S01]  /*0cd0*/  @P0 IMAD.MOV.U32 R5, RZ, RZ, R19 ;  /* 0x000000ffff050224 */ /* 0x000fe200078e0013 */
[----:B------:R-:W-:Y:S01]  /*0ce0*/  ISETP.EQ.AND P0, PT, R7, 0x8, PT ;  /* 0x000000080700780c */ /* 0x000fe20003f02270 */
[----:B------:R-:W-:Y:S01]  /*0cf0*/  @P3 IMAD.MOV.U32 R5, RZ, RZ, R20 ;  /* 0x000000ffff053224 */ /* 0x000fe200078e0014 */
[----:B------:R-:W-:Y:S01]  /*0d00*/  LOP3.LUT R7, R6, 0x1f, RZ, 0xc0, !PT ;  /* 0x0000001f06077812 */ /* 0x000fe200078ec0ff */
[----:B------:R-:W-:Y:S01]  /*0d10*/  @P4 IMAD.MOV.U32 R5, RZ, RZ, R21 ;  /* 0x000000ffff054224 */ /* 0x000fe200078e0015 */
[----:B------:R-:W-:Y:S02]  /*0d20*/  @P5 MOV R5, R22 ;  /* 0x0000001600055202 */ /* 0x000fe40000000f00 */
[----:B------:R-:W-:-:S07]  /*0d30*/  SHF.L.W.U32.HI R0, R4, R7, R0 ;  /* 0x0000000704007219 */ /* 0x000fce0000010e00 */
[----:B------:R-:W-:-:S05]  /*0d40*/  @P0 IMAD.MOV.U32 R5, RZ, RZ, R23 ;  /* 0x000000ffff050224 */ /* 0x000fca00078e0017 */
[----:B------:R-:W-:-:S07]  /*0d50*/  SHF.L.W.U32.HI R4, R5, R7, R4 ;  /* 0x0000000705047219 */ /* 0x000fce0000010e04 */
.L_x_14:
[----:B------:R-:W-:Y:S05]  /*0d60*/  BSYNC.RECONVERGENT B1 ;  /* 0x0000000000017941 */ /* 0x000fea0003800200 */
.L_x_13:
        /* <DEDUP_REMOVED lines=18> */
.L_x_11:
[----:B------:R-:W-:Y:S05]  /*0e90*/  BSYNC.RECONVERGENT B0 ;  /* 0x0000000000007941 */ /* 0x000fea0003800200 */
.L_x_10:
[----:B------:R-:W-:Y:S01]  /*0ea0*/  FMUL R5, R4, R4 ;  /* 0x0000000404057220 */ /* 0x000fe20000400000 */
[C---:B------:R-:W-:Y:S01]  /*0eb0*/  LOP3.LUT R0, R8.reuse, 0x1, RZ, 0xc0, !PT ;  /* 0x0000000108007812 */ /* 0x040fe200078ec0ff */
[----:B------:R-:W-:Y:S01]  /*0ec0*/  VIADD R8, R8, 0x1 ;  /* 0x0000000108087836 */ /* 0x000fe20000000000 */
[----:B------:R-:W-:Y:S01]  /*0ed0*/  UIADD3 UR4, UPT, UPT, UR4, 0x1, URZ ;  /* 0x0000000104047890 */ /* 0x000fe2000fffe0ff */
[----:B------:R-:W-:Y:S01]  /*0ee0*/  FFMA R15, R5, R15, -0.0013887860113754868507 ;  /* 0xbab607ed050f7423 */ /* 0x000fe2000000000f */
[----:B------:R-:W-:Y:S02]  /*0ef0*/  ISETP.NE.U32.AND P0, PT, R0, 0x1, PT ;  /* 0x000000010000780c */ /* 0x000fe40003f05070 */
[----:B------:R-:W-:Y:S01]  /*0f00*/  LOP3.LUT P1, RZ, R8, 0x2, RZ, 0xc0, !PT ;  /* 0x0000000208ff7812 */ /* 0x000fe2000782c0ff */
[----:B------:R-:W-:Y:S01]  /*0f10*/  UISETP.NE.AND UP0, UPT, UR4, 0x3e8, UPT ;  /* 0x000003e80400788c */ /* 0x000fe2000bf05270 */
[----:B------:R-:W-:Y:S02]  /*0f20*/  FSEL R16, R16, 0.0083327032625675201416, P0 ;  /* 0x3c0885e410107808 */ /* 0x000fe40000000000 */
[----:B------:R-:W-:-:S02]  /*0f30*/  FSEL R6, R15, -0.00019574658654164522886, P0 ;  /* 0xb94d41530f067808 */ /* 0x000fc40000000000 */
[----:B------:R-:W-:Y:S02]  /*0f40*/  FSEL R0, R4, 1, !P0 ;  /* 0x3f80000004007808 */ /* 0x000fe40004000000 */
[----:B------:R-:W-:Y:S01]  /*0f50*/  FSEL R13, -R13, -0.16666662693023681641, P0 ;  /* 0xbe2aaaa80d0d7808 */ /* 0x000fe20000000100 */
[C---:B------:R-:W-:Y:S02]  /*0f60*/  FFMA R6, R5.reuse, R6, R16 ;  /* 0x0000000605067223 */ /* 0x040fe40000000010 */
[C---:B------:R-:W-:Y:S02]  /*0f70*/  FFMA R7, R5.reuse, R0, RZ ;  /* 0x0000000005077223 */ /* 0x040fe400000000ff */
[----:B------:R-:W-:-:S04]  /*0f80*/  FFMA R6, R5, R6, R13 ;  /* 0x0000000605067223 */ /* 0x000fc8000000000d */
[----:B------:R-:W-:-:S04]  /*0f90*/  FFMA R0, R7, R6, R0 ;  /* 0x0000000607007223 */ /* 0x000fc80000000000 */
[----:B------:R-:W-:-:S04]  /*0fa0*/  @P1 FADD R0, RZ, -R0 ;  /* 0x80000000ff001221 */ /* 0x000fc80000000000 */
[----:B------:R-:W-:Y:S01]  /*0fb0*/  FFMA R11, R18, R0, R11 ;  /* 0x00000000120b7223 */ /* 0x000fe2000000000b */
[----:B------:R-:W-:Y:S06]  /*0fc0*/  BRA.U UP0, `(.L_x_15) ;  /* 0xfffffff100407547 */ /* 0x000fec000b83ffff */
[----:B------:R-:W-:Y:S01]  /*0fd0*/  STG.E desc[UR8][R2.64], R11 ;  /* 0x0000000b02007986 */ /* 0x000fe2000c101908 */
[----:B------:R-:W-:Y:S05]  /*0fe0*/  EXIT ;  /* 0x000000000000794d */ /* 0x000fea0003800000 */
.L_x_16:
        /* <DEDUP_REMOVED lines=9> */
.L_x_20:


//--------------------- .nv.global.init           --------------------------
	.section	.nv.global.init,"aw",@progbits
	.align	4
.nv.global.init:
	.type		__cudart_i2opi_f,@object
	.size		__cudart_i2opi_f,(.L_0 - __cudart_i2opi_f)
__cudart_i2opi_f:
        /*0000*/ 	.byte	0x41, 0x90, 0x43, 0x3c, 0x99, 0x95, 0x62, 0xdb, 0xc0, 0xdd, 0x34, 0xf5, 0xd1, 0x57, 0x27, 0xfc
        /*0010*/ 	.byte	0x29, 0x15, 0x44, 0x4e, 0x6e, 0x83, 0xf9, 0xa2
.L_0:


//--------------------- .nv.shared.reserved.0     --------------------------
	.section	.nv.shared.reserved.0,"aw",@nobits
	.weak		__nv_reservedSMEM_offset_0_alias
	.size		__nv_reservedSMEM_offset_0_alias, 0, 64
	.other		__nv_reservedSMEM_offset_0_alias,@"STO_CUDA_RESERVED_SHARED STV_DEFAULT"
__nv_reservedSMEM_offset_0_alias:
	.zero		0
	.zero		64


//--------------------- .nv.constant0._Z13atomic_stressPf --------------------------
	.section	.nv.constant0._Z13atomic_stressPf,"a",@progbits
	.sectionflags	@""
	.align	4
.nv.constant0._Z13atomic_stressPf:
	.zero		904


//--------------------- .nv.constant0._Z9xu_stressPf --------------------------
	.section	.nv.constant0._Z9xu_stressPf,"a",@progbits
	.sectionflags	@""
	.align	4
.nv.constant0._Z9xu_stressPf:
	.zero		904


//--------------------- .nv.constant0._Z13memory_stressPf --------------------------
	.section	.nv.constant0._Z13memory_stressPf,"a",@progbits
	.sectionflags	@""
	.align	4
.nv.constant0._Z13memory_stressPf:
	.zero		904


//--------------------- .nv.constant0._Z14compute_stressPf --------------------------
	.section	.nv.constant0._Z14compute_stressPf,"a",@progbits
	.sectionflags	@""
	.align	4
.nv.constant0._Z14compute_stressPf:
	.zero		904


//--------------------- SYMBOLS --------------------------

	.type		.nv.reservedSmem.offset0,@object
	.size		.nv.reservedSmem.offset0,0x4
